//
// Generated by NVIDIA NVVM Compiler
//
// Compiler Build ID: CL-36424714
// Cuda compilation tools, release 13.0, V13.0.88
// Based on NVVM 20.0.0
//

.version 9.0
.target sm_100
.address_size 64

	// .globl	_Z13solve_sudokusPii
.extern .func  (.param .b32 func_retval0) vprintf
(
	.param .b64 vprintf_param_0,
	.param .b64 vprintf_param_1
)
;
.global .align 1 .b8 $str[32] = {80, 117, 122, 122, 108, 101, 32, 37, 100, 32, 115, 111, 108, 118, 101, 100, 32, 115, 117, 99, 99, 101, 115, 115, 102, 117, 108, 108, 121, 46, 10};
.global .align 1 .b8 $str$1[26] = {80, 117, 122, 122, 108, 101, 32, 37, 100, 32, 105, 115, 32, 117, 110, 115, 111, 108, 118, 97, 98, 108, 101, 46, 10};

.visible .entry _Z13solve_sudokusPii(
	.param .u64 .ptr .align 1 _Z13solve_sudokusPii_param_0,
	.param .u32 _Z13solve_sudokusPii_param_1
)
{
	.local .align 8 .b8 	__local_depot0[656];
	.reg .b64 	%SP;
	.reg .b64 	%SPL;
	.reg .pred 	%p<98>;
	.reg .b16 	%rs<219>;
	.reg .b32 	%r<314>;
	.reg .b64 	%rd<43>;

	mov.u64 	%SPL, __local_depot0;
	cvta.local.u64 	%SP, %SPL;
	ld.param.u64 	%rd11, [_Z13solve_sudokusPii_param_0];
	ld.param.u32 	%r59, [_Z13solve_sudokusPii_param_1];
	add.u64 	%rd1, %SPL, 0;
	mov.u32 	%r60, %ctaid.x;
	mov.u32 	%r61, %ntid.x;
	mov.u32 	%r62, %tid.x;
	mad.lo.s32 	%r1, %r60, %r61, %r62;
	setp.ge.s32 	%p1, %r1, %r59;
	@%p1 bra 	$L__BB0_45;
	cvta.to.global.u64 	%rd2, %rd11;
	mul.lo.s32 	%r2, %r1, 81;
	mul.wide.s32 	%rd13, %r2, 4;
	add.s64 	%rd3, %rd2, %rd13;
	mov.b32 	%r289, 0;
	mov.b32 	%r295, -1;
	mov.b32 	%r296, 10;
	mov.u32 	%r294, %r295;
$L__BB0_2:
	mul.lo.s32 	%r67, %r289, 9;
	mul.hi.u32 	%r68, %r289, -1431655765;
	shr.u32 	%r69, %r68, 1;
	mul.wide.u32 	%rd14, %r67, 4;
	add.s64 	%rd4, %rd3, %rd14;
	mul.lo.s32 	%r7, %r69, 27;
	mov.b32 	%r293, 0;
$L__BB0_3:
	mul.wide.s32 	%rd15, %r293, 4;
	add.s64 	%rd16, %rd4, %rd15;
	ld.global.u32 	%r70, [%rd16];
	setp.ne.s32 	%p2, %r70, 0;
	@%p2 bra 	$L__BB0_5;
	ld.global.u32 	%r71, [%rd4];
	setp.gt.s32 	%p3, %r71, 0;
	add.s32 	%r72, %r71, -1;
	mov.b32 	%r73, 1;
	shl.b32 	%r74, %r73, %r72;
	cvt.u16.u32 	%rs1, %r74;
	not.b16 	%rs2, %rs1;
	and.b16  	%rs3, %rs2, 511;
	selp.b16 	%rs4, %rs3, 511, %p3;
	ld.global.u32 	%r75, [%rd4+4];
	setp.gt.s32 	%p4, %r75, 0;
	add.s32 	%r76, %r75, -1;
	shl.b32 	%r77, %r73, %r76;
	cvt.u16.u32 	%rs5, %r77;
	not.b16 	%rs6, %rs5;
	selp.b16 	%rs7, %rs6, -1, %p4;
	and.b16  	%rs8, %rs4, %rs7;
	ld.global.u32 	%r78, [%rd4+8];
	setp.gt.s32 	%p5, %r78, 0;
	add.s32 	%r79, %r78, -1;
	shl.b32 	%r80, %r73, %r79;
	cvt.u16.u32 	%rs9, %r80;
	not.b16 	%rs10, %rs9;
	selp.b16 	%rs11, %rs10, -1, %p5;
	and.b16  	%rs12, %rs8, %rs11;
	ld.global.u32 	%r81, [%rd4+12];
	setp.gt.s32 	%p6, %r81, 0;
	add.s32 	%r82, %r81, -1;
	shl.b32 	%r83, %r73, %r82;
	cvt.u16.u32 	%rs13, %r83;
	not.b16 	%rs14, %rs13;
	selp.b16 	%rs15, %rs14, -1, %p6;
	and.b16  	%rs16, %rs12, %rs15;
	ld.global.u32 	%r84, [%rd4+16];
	setp.gt.s32 	%p7, %r84, 0;
	add.s32 	%r85, %r84, -1;
	shl.b32 	%r86, %r73, %r85;
	cvt.u16.u32 	%rs17, %r86;
	not.b16 	%rs18, %rs17;
	selp.b16 	%rs19, %rs18, -1, %p7;
	and.b16  	%rs20, %rs16, %rs19;
	ld.global.u32 	%r87, [%rd4+20];
	setp.gt.s32 	%p8, %r87, 0;
	add.s32 	%r88, %r87, -1;
	shl.b32 	%r89, %r73, %r88;
	cvt.u16.u32 	%rs21, %r89;
	not.b16 	%rs22, %rs21;
	selp.b16 	%rs23, %rs22, -1, %p8;
	and.b16  	%rs24, %rs20, %rs23;
	ld.global.u32 	%r90, [%rd4+24];
	setp.gt.s32 	%p9, %r90, 0;
	add.s32 	%r91, %r90, -1;
	shl.b32 	%r92, %r73, %r91;
	cvt.u16.u32 	%rs25, %r92;
	not.b16 	%rs26, %rs25;
	selp.b16 	%rs27, %rs26, -1, %p9;
	and.b16  	%rs28, %rs24, %rs27;
	ld.global.u32 	%r93, [%rd4+28];
	setp.gt.s32 	%p10, %r93, 0;
	add.s32 	%r94, %r93, -1;
	shl.b32 	%r95, %r73, %r94;
	cvt.u16.u32 	%rs29, %r95;
	not.b16 	%rs30, %rs29;
	selp.b16 	%rs31, %rs30, -1, %p10;
	and.b16  	%rs32, %rs28, %rs31;
	ld.global.u32 	%r96, [%rd4+32];
	setp.gt.s32 	%p11, %r96, 0;
	add.s32 	%r97, %r96, -1;
	shl.b32 	%r98, %r73, %r97;
	cvt.u16.u32 	%rs33, %r98;
	not.b16 	%rs34, %rs33;
	selp.b16 	%rs35, %rs34, -1, %p11;
	and.b16  	%rs36, %rs32, %rs35;
	mul.wide.u32 	%rd17, %r293, 4;
	add.s64 	%rd18, %rd3, %rd17;
	ld.global.u32 	%r99, [%rd18];
	setp.gt.s32 	%p12, %r99, 0;
	add.s32 	%r100, %r99, -1;
	shl.b32 	%r101, %r73, %r100;
	cvt.u16.u32 	%rs37, %r101;
	not.b16 	%rs38, %rs37;
	selp.b16 	%rs39, %rs38, -1, %p12;
	and.b16  	%rs40, %rs36, %rs39;
	ld.global.u32 	%r102, [%rd18+36];
	setp.gt.s32 	%p13, %r102, 0;
	add.s32 	%r103, %r102, -1;
	shl.b32 	%r104, %r73, %r103;
	cvt.u16.u32 	%rs41, %r104;
	not.b16 	%rs42, %rs41;
	selp.b16 	%rs43, %rs42, -1, %p13;
	and.b16  	%rs44, %rs40, %rs43;
	ld.global.u32 	%r105, [%rd18+72];
	setp.gt.s32 	%p14, %r105, 0;
	add.s32 	%r106, %r105, -1;
	shl.b32 	%r107, %r73, %r106;
	cvt.u16.u32 	%rs45, %r107;
	not.b16 	%rs46, %rs45;
	selp.b16 	%rs47, %rs46, -1, %p14;
	and.b16  	%rs48, %rs44, %rs47;
	ld.global.u32 	%r108, [%rd18+108];
	setp.gt.s32 	%p15, %r108, 0;
	add.s32 	%r109, %r108, -1;
	shl.b32 	%r110, %r73, %r109;
	cvt.u16.u32 	%rs49, %r110;
	not.b16 	%rs50, %rs49;
	selp.b16 	%rs51, %rs50, -1, %p15;
	and.b16  	%rs52, %rs48, %rs51;
	ld.global.u32 	%r111, [%rd18+144];
	setp.gt.s32 	%p16, %r111, 0;
	add.s32 	%r112, %r111, -1;
	shl.b32 	%r113, %r73, %r112;
	cvt.u16.u32 	%rs53, %r113;
	not.b16 	%rs54, %rs53;
	selp.b16 	%rs55, %rs54, -1, %p16;
	and.b16  	%rs56, %rs52, %rs55;
	ld.global.u32 	%r114, [%rd18+180];
	setp.gt.s32 	%p17, %r114, 0;
	add.s32 	%r115, %r114, -1;
	shl.b32 	%r116, %r73, %r115;
	cvt.u16.u32 	%rs57, %r116;
	not.b16 	%rs58, %rs57;
	selp.b16 	%rs59, %rs58, -1, %p17;
	and.b16  	%rs60, %rs56, %rs59;
	ld.global.u32 	%r117, [%rd18+216];
	setp.gt.s32 	%p18, %r117, 0;
	add.s32 	%r118, %r117, -1;
	shl.b32 	%r119, %r73, %r118;
	cvt.u16.u32 	%rs61, %r119;
	not.b16 	%rs62, %rs61;
	selp.b16 	%rs63, %rs62, -1, %p18;
	and.b16  	%rs64, %rs60, %rs63;
	ld.global.u32 	%r120, [%rd18+252];
	setp.gt.s32 	%p19, %r120, 0;
	add.s32 	%r121, %r120, -1;
	shl.b32 	%r122, %r73, %r121;
	cvt.u16.u32 	%rs65, %r122;
	not.b16 	%rs66, %rs65;
	selp.b16 	%rs67, %rs66, -1, %p19;
	and.b16  	%rs68, %rs64, %rs67;
	ld.global.u32 	%r123, [%rd18+288];
	setp.gt.s32 	%p20, %r123, 0;
	add.s32 	%r124, %r123, -1;
	shl.b32 	%r125, %r73, %r124;
	cvt.u16.u32 	%rs69, %r125;
	not.b16 	%rs70, %rs69;
	selp.b16 	%rs71, %rs70, -1, %p20;
	and.b16  	%rs72, %rs68, %rs71;
	mul.hi.u32 	%r126, %r293, -1431655765;
	shr.u32 	%r127, %r126, 1;
	mad.lo.s32 	%r128, %r127, 3, %r7;
	mul.wide.s32 	%rd19, %r128, 4;
	add.s64 	%rd20, %rd3, %rd19;
	ld.global.u32 	%r129, [%rd20];
	setp.gt.s32 	%p21, %r129, 0;
	add.s32 	%r130, %r129, -1;
	shl.b32 	%r131, %r73, %r130;
	cvt.u16.u32 	%rs73, %r131;
	not.b16 	%rs74, %rs73;
	selp.b16 	%rs75, %rs74, -1, %p21;
	and.b16  	%rs76, %rs75, %rs72;
	ld.global.u32 	%r132, [%rd20+4];
	setp.gt.s32 	%p22, %r132, 0;
	add.s32 	%r133, %r132, -1;
	shl.b32 	%r134, %r73, %r133;
	cvt.u16.u32 	%rs77, %r134;
	not.b16 	%rs78, %rs77;
	selp.b16 	%rs79, %rs78, -1, %p22;
	and.b16  	%rs80, %rs79, %rs76;
	ld.global.u32 	%r135, [%rd20+8];
	setp.gt.s32 	%p23, %r135, 0;
	add.s32 	%r136, %r135, -1;
	shl.b32 	%r137, %r73, %r136;
	cvt.u16.u32 	%rs81, %r137;
	not.b16 	%rs82, %rs81;
	selp.b16 	%rs83, %rs82, -1, %p23;
	and.b16  	%rs84, %rs83, %rs80;
	ld.global.u32 	%r138, [%rd20+36];
	setp.gt.s32 	%p24, %r138, 0;
	add.s32 	%r139, %r138, -1;
	shl.b32 	%r140, %r73, %r139;
	cvt.u16.u32 	%rs85, %r140;
	not.b16 	%rs86, %rs85;
	selp.b16 	%rs87, %rs86, -1, %p24;
	and.b16  	%rs88, %rs87, %rs84;
	ld.global.u32 	%r141, [%rd20+40];
	setp.gt.s32 	%p25, %r141, 0;
	add.s32 	%r142, %r141, -1;
	shl.b32 	%r143, %r73, %r142;
	cvt.u16.u32 	%rs89, %r143;
	not.b16 	%rs90, %rs89;
	selp.b16 	%rs91, %rs90, -1, %p25;
	and.b16  	%rs92, %rs91, %rs88;
	ld.global.u32 	%r144, [%rd20+44];
	setp.gt.s32 	%p26, %r144, 0;
	add.s32 	%r145, %r144, -1;
	shl.b32 	%r146, %r73, %r145;
	cvt.u16.u32 	%rs93, %r146;
	not.b16 	%rs94, %rs93;
	selp.b16 	%rs95, %rs94, -1, %p26;
	and.b16  	%rs96, %rs95, %rs92;
	ld.global.u32 	%r147, [%rd20+72];
	setp.gt.s32 	%p27, %r147, 0;
	add.s32 	%r148, %r147, -1;
	shl.b32 	%r149, %r73, %r148;
	cvt.u16.u32 	%rs97, %r149;
	not.b16 	%rs98, %rs97;
	selp.b16 	%rs99, %rs98, -1, %p27;
	and.b16  	%rs100, %rs99, %rs96;
	ld.global.u32 	%r150, [%rd20+76];
	setp.gt.s32 	%p28, %r150, 0;
	add.s32 	%r151, %r150, -1;
	shl.b32 	%r152, %r73, %r151;
	cvt.u16.u32 	%rs101, %r152;
	not.b16 	%rs102, %rs101;
	selp.b16 	%rs103, %rs102, -1, %p28;
	and.b16  	%rs104, %rs103, %rs100;
	ld.global.u32 	%r153, [%rd20+80];
	setp.gt.s32 	%p29, %r153, 0;
	add.s32 	%r154, %r153, -1;
	shl.b32 	%r155, %r73, %r154;
	cvt.u16.u32 	%rs105, %r155;
	not.b16 	%rs106, %rs105;
	selp.b16 	%rs107, %rs106, -1, %p29;
	and.b16  	%rs108, %rs107, %rs104;
	cvt.u32.u16 	%r156, %rs108;
	popc.b32 	%r157, %r156;
	setp.ne.s16 	%p30, %rs108, 0;
	setp.gt.s32 	%p31, %r296, %r157;
	and.pred  	%p32, %p30, %p31;
	selp.b32 	%r294, %r293, %r294, %p32;
	selp.b32 	%r295, %r289, %r295, %p32;
	selp.b32 	%r296, %r157, %r296, %p32;
$L__BB0_5:
	add.s32 	%r293, %r293, 1;
	setp.ne.s32 	%p33, %r293, 9;
	@%p33 bra 	$L__BB0_3;
	add.s32 	%r289, %r289, 1;
	setp.ne.s32 	%p34, %r289, 9;
	@%p34 bra 	$L__BB0_2;
	setp.eq.s32 	%p35, %r295, -1;
	setp.eq.s32 	%p36, %r294, -1;
	or.pred  	%p37, %p35, %p36;
	@%p37 bra 	$L__BB0_46;
	st.local.v2.u32 	[%rd1], {%r295, %r294};
	mov.b32 	%r297, 0;
$L__BB0_9:
	mul.wide.u32 	%rd22, %r297, 8;
	add.s64 	%rd6, %rd1, %rd22;
	ld.local.v2.u32 	{%r159, %r160}, [%rd6];
	mul.lo.s32 	%r23, %r159, 9;
	add.s32 	%r161, %r23, %r160;
	mul.wide.s32 	%rd23, %r161, 4;
	add.s64 	%rd7, %rd3, %rd23;
	ld.global.u32 	%r298, [%rd7];
	setp.gt.s32 	%p38, %r298, 8;
	@%p38 bra 	$L__BB0_33;
	mul.hi.s32 	%r162, %r159, 1431655766;
	shr.u32 	%r163, %r162, 31;
	add.s32 	%r164, %r162, %r163;
	mul.lo.s32 	%r25, %r164, 3;
	mul.hi.s32 	%r165, %r160, 1431655766;
	shr.u32 	%r166, %r165, 31;
	add.s32 	%r167, %r165, %r166;
	mul.lo.s32 	%r26, %r167, 3;
	add.s32 	%r27, %r26, 2;
	add.s32 	%r28, %r25, 2;
	mul.wide.s32 	%rd24, %r23, 4;
	add.s64 	%rd8, %rd3, %rd24;
	ld.global.u32 	%r29, [%rd8];
	mul.wide.s32 	%rd25, %r160, 4;
	add.s64 	%rd9, %rd3, %rd25;
$L__BB0_11:
	add.s32 	%r298, %r298, 1;
	setp.eq.s32 	%p39, %r29, %r298;
	@%p39 bra 	$L__BB0_32;
	ld.global.u32 	%r168, [%rd8+4];
	setp.eq.s32 	%p40, %r168, %r298;
	@%p40 bra 	$L__BB0_32;
	ld.global.u32 	%r169, [%rd8+8];
	setp.eq.s32 	%p41, %r169, %r298;
	@%p41 bra 	$L__BB0_32;
	ld.global.u32 	%r170, [%rd8+12];
	setp.eq.s32 	%p42, %r170, %r298;
	@%p42 bra 	$L__BB0_32;
	ld.global.u32 	%r171, [%rd8+16];
	setp.eq.s32 	%p43, %r171, %r298;
	@%p43 bra 	$L__BB0_32;
	ld.global.u32 	%r172, [%rd8+20];
	setp.eq.s32 	%p44, %r172, %r298;
	@%p44 bra 	$L__BB0_32;
	ld.global.u32 	%r173, [%rd8+24];
	setp.eq.s32 	%p45, %r173, %r298;
	@%p45 bra 	$L__BB0_32;
	ld.global.u32 	%r174, [%rd8+28];
	setp.eq.s32 	%p46, %r174, %r298;
	@%p46 bra 	$L__BB0_32;
	ld.global.u32 	%r175, [%rd8+32];
	setp.eq.s32 	%p47, %r175, %r298;
	@%p47 bra 	$L__BB0_32;
	ld.global.u32 	%r176, [%rd9];
	setp.eq.s32 	%p48, %r176, %r298;
	@%p48 bra 	$L__BB0_32;
	ld.global.u32 	%r177, [%rd9+36];
	setp.eq.s32 	%p49, %r177, %r298;
	@%p49 bra 	$L__BB0_32;
	ld.global.u32 	%r178, [%rd9+72];
	setp.eq.s32 	%p50, %r178, %r298;
	@%p50 bra 	$L__BB0_32;
	ld.global.u32 	%r179, [%rd9+108];
	setp.eq.s32 	%p51, %r179, %r298;
	@%p51 bra 	$L__BB0_32;
	ld.global.u32 	%r180, [%rd9+144];
	setp.eq.s32 	%p52, %r180, %r298;
	@%p52 bra 	$L__BB0_32;
	ld.global.u32 	%r181, [%rd9+180];
	setp.eq.s32 	%p53, %r181, %r298;
	@%p53 bra 	$L__BB0_32;
	ld.global.u32 	%r182, [%rd9+216];
	setp.eq.s32 	%p54, %r182, %r298;
	@%p54 bra 	$L__BB0_32;
	ld.global.u32 	%r183, [%rd9+252];
	setp.eq.s32 	%p55, %r183, %r298;
	@%p55 bra 	$L__BB0_32;
	ld.global.u32 	%r184, [%rd9+288];
	setp.eq.s32 	%p56, %r184, %r298;
	mov.u32 	%r299, %r25;
	@%p56 bra 	$L__BB0_32;
$L__BB0_29:
	mad.lo.s32 	%r300, %r299, 9, %r26;
	mov.u32 	%r301, %r26;
	bra.uni 	$L__BB0_31;
$L__BB0_30:
	add.s32 	%r34, %r301, 1;
	add.s32 	%r300, %r300, 1;
	setp.ge.s32 	%p58, %r301, %r27;
	mov.u32 	%r301, %r34;
	@%p58 bra 	$L__BB0_34;
$L__BB0_31:
	mul.wide.s32 	%rd26, %r300, 4;
	add.s64 	%rd27, %rd3, %rd26;
	ld.global.u32 	%r185, [%rd27];
	setp.eq.s32 	%p57, %r185, %r298;
	@%p57 bra 	$L__BB0_32;
	bra.uni 	$L__BB0_30;
$L__BB0_32:
	setp.eq.s32 	%p96, %r298, 9;
	@%p96 bra 	$L__BB0_33;
	bra.uni 	$L__BB0_11;
$L__BB0_33:
	mov.b32 	%r281, 0;
	st.global.u32 	[%rd7], %r281;
	add.s32 	%r297, %r297, -1;
	bra.uni 	$L__BB0_43;
$L__BB0_34:
	add.s32 	%r38, %r299, 1;
	setp.lt.s32 	%p59, %r299, %r28;
	mov.u32 	%r299, %r38;
	@%p59 bra 	$L__BB0_29;
	st.global.u32 	[%rd7], %r298;
	mov.b32 	%r305, 0;
	mov.b32 	%r311, -1;
	mov.b32 	%r312, 10;
	mov.u32 	%r310, %r311;
$L__BB0_36:
	mul.lo.s32 	%r190, %r305, 9;
	mul.hi.u32 	%r191, %r305, -1431655765;
	shr.u32 	%r192, %r191, 1;
	mul.wide.u32 	%rd28, %r190, 4;
	add.s64 	%rd10, %rd3, %rd28;
	mul.lo.s32 	%r43, %r192, 27;
	mov.b32 	%r309, 0;
$L__BB0_37:
	mul.wide.s32 	%rd29, %r309, 4;
	add.s64 	%rd30, %rd10, %rd29;
	ld.global.u32 	%r193, [%rd30];
	setp.ne.s32 	%p60, %r193, 0;
	@%p60 bra 	$L__BB0_39;
	ld.global.u32 	%r194, [%rd10];
	setp.gt.s32 	%p61, %r194, 0;
	add.s32 	%r195, %r194, -1;
	mov.b32 	%r196, 1;
	shl.b32 	%r197, %r196, %r195;
	cvt.u16.u32 	%rs110, %r197;
	not.b16 	%rs111, %rs110;
	and.b16  	%rs112, %rs111, 511;
	selp.b16 	%rs113, %rs112, 511, %p61;
	ld.global.u32 	%r198, [%rd10+4];
	setp.gt.s32 	%p62, %r198, 0;
	add.s32 	%r199, %r198, -1;
	shl.b32 	%r200, %r196, %r199;
	cvt.u16.u32 	%rs114, %r200;
	not.b16 	%rs115, %rs114;
	selp.b16 	%rs116, %rs115, -1, %p62;
	and.b16  	%rs117, %rs113, %rs116;
	ld.global.u32 	%r201, [%rd10+8];
	setp.gt.s32 	%p63, %r201, 0;
	add.s32 	%r202, %r201, -1;
	shl.b32 	%r203, %r196, %r202;
	cvt.u16.u32 	%rs118, %r203;
	not.b16 	%rs119, %rs118;
	selp.b16 	%rs120, %rs119, -1, %p63;
	and.b16  	%rs121, %rs117, %rs120;
	ld.global.u32 	%r204, [%rd10+12];
	setp.gt.s32 	%p64, %r204, 0;
	add.s32 	%r205, %r204, -1;
	shl.b32 	%r206, %r196, %r205;
	cvt.u16.u32 	%rs122, %r206;
	not.b16 	%rs123, %rs122;
	selp.b16 	%rs124, %rs123, -1, %p64;
	and.b16  	%rs125, %rs121, %rs124;
	ld.global.u32 	%r207, [%rd10+16];
	setp.gt.s32 	%p65, %r207, 0;
	add.s32 	%r208, %r207, -1;
	shl.b32 	%r209, %r196, %r208;
	cvt.u16.u32 	%rs126, %r209;
	not.b16 	%rs127, %rs126;
	selp.b16 	%rs128, %rs127, -1, %p65;
	and.b16  	%rs129, %rs125, %rs128;
	ld.global.u32 	%r210, [%rd10+20];
	setp.gt.s32 	%p66, %r210, 0;
	add.s32 	%r211, %r210, -1;
	shl.b32 	%r212, %r196, %r211;
	cvt.u16.u32 	%rs130, %r212;
	not.b16 	%rs131, %rs130;
	selp.b16 	%rs132, %rs131, -1, %p66;
	and.b16  	%rs133, %rs129, %rs132;
	ld.global.u32 	%r213, [%rd10+24];
	setp.gt.s32 	%p67, %r213, 0;
	add.s32 	%r214, %r213, -1;
	shl.b32 	%r215, %r196, %r214;
	cvt.u16.u32 	%rs134, %r215;
	not.b16 	%rs135, %rs134;
	selp.b16 	%rs136, %rs135, -1, %p67;
	and.b16  	%rs137, %rs133, %rs136;
	ld.global.u32 	%r216, [%rd10+28];
	setp.gt.s32 	%p68, %r216, 0;
	add.s32 	%r217, %r216, -1;
	shl.b32 	%r218, %r196, %r217;
	cvt.u16.u32 	%rs138, %r218;
	not.b16 	%rs139, %rs138;
	selp.b16 	%rs140, %rs139, -1, %p68;
	and.b16  	%rs141, %rs137, %rs140;
	ld.global.u32 	%r219, [%rd10+32];
	setp.gt.s32 	%p69, %r219, 0;
	add.s32 	%r220, %r219, -1;
	shl.b32 	%r221, %r196, %r220;
	cvt.u16.u32 	%rs142, %r221;
	not.b16 	%rs143, %rs142;
	selp.b16 	%rs144, %rs143, -1, %p69;
	and.b16  	%rs145, %rs141, %rs144;
	mul.wide.u32 	%rd31, %r309, 4;
	add.s64 	%rd32, %rd3, %rd31;
	ld.global.u32 	%r222, [%rd32];
	setp.gt.s32 	%p70, %r222, 0;
	add.s32 	%r223, %r222, -1;
	shl.b32 	%r224, %r196, %r223;
	cvt.u16.u32 	%rs146, %r224;
	not.b16 	%rs147, %rs146;
	selp.b16 	%rs148, %rs147, -1, %p70;
	and.b16  	%rs149, %rs145, %rs148;
	ld.global.u32 	%r225, [%rd32+36];
	setp.gt.s32 	%p71, %r225, 0;
	add.s32 	%r226, %r225, -1;
	shl.b32 	%r227, %r196, %r226;
	cvt.u16.u32 	%rs150, %r227;
	not.b16 	%rs151, %rs150;
	selp.b16 	%rs152, %rs151, -1, %p71;
	and.b16  	%rs153, %rs149, %rs152;
	ld.global.u32 	%r228, [%rd32+72];
	setp.gt.s32 	%p72, %r228, 0;
	add.s32 	%r229, %r228, -1;
	shl.b32 	%r230, %r196, %r229;
	cvt.u16.u32 	%rs154, %r230;
	not.b16 	%rs155, %rs154;
	selp.b16 	%rs156, %rs155, -1, %p72;
	and.b16  	%rs157, %rs153, %rs156;
	ld.global.u32 	%r231, [%rd32+108];
	setp.gt.s32 	%p73, %r231, 0;
	add.s32 	%r232, %r231, -1;
	shl.b32 	%r233, %r196, %r232;
	cvt.u16.u32 	%rs158, %r233;
	not.b16 	%rs159, %rs158;
	selp.b16 	%rs160, %rs159, -1, %p73;
	and.b16  	%rs161, %rs157, %rs160;
	ld.global.u32 	%r234, [%rd32+144];
	setp.gt.s32 	%p74, %r234, 0;
	add.s32 	%r235, %r234, -1;
	shl.b32 	%r236, %r196, %r235;
	cvt.u16.u32 	%rs162, %r236;
	not.b16 	%rs163, %rs162;
	selp.b16 	%rs164, %rs163, -1, %p74;
	and.b16  	%rs165, %rs161, %rs164;
	ld.global.u32 	%r237, [%rd32+180];
	setp.gt.s32 	%p75, %r237, 0;
	add.s32 	%r238, %r237, -1;
	shl.b32 	%r239, %r196, %r238;
	cvt.u16.u32 	%rs166, %r239;
	not.b16 	%rs167, %rs166;
	selp.b16 	%rs168, %rs167, -1, %p75;
	and.b16  	%rs169, %rs165, %rs168;
	ld.global.u32 	%r240, [%rd32+216];
	setp.gt.s32 	%p76, %r240, 0;
	add.s32 	%r241, %r240, -1;
	shl.b32 	%r242, %r196, %r241;
	cvt.u16.u32 	%rs170, %r242;
	not.b16 	%rs171, %rs170;
	selp.b16 	%rs172, %rs171, -1, %p76;
	and.b16  	%rs173, %rs169, %rs172;
	ld.global.u32 	%r243, [%rd32+252];
	setp.gt.s32 	%p77, %r243, 0;
	add.s32 	%r244, %r243, -1;
	shl.b32 	%r245, %r196, %r244;
	cvt.u16.u32 	%rs174, %r245;
	not.b16 	%rs175, %rs174;
	selp.b16 	%rs176, %rs175, -1, %p77;
	and.b16  	%rs177, %rs173, %rs176;
	ld.global.u32 	%r246, [%rd32+288];
	setp.gt.s32 	%p78, %r246, 0;
	add.s32 	%r247, %r246, -1;
	shl.b32 	%r248, %r196, %r247;
	cvt.u16.u32 	%rs178, %r248;
	not.b16 	%rs179, %rs178;
	selp.b16 	%rs180, %rs179, -1, %p78;
	and.b16  	%rs181, %rs177, %rs180;
	mul.hi.u32 	%r249, %r309, -1431655765;
	shr.u32 	%r250, %r249, 1;
	mad.lo.s32 	%r251, %r250, 3, %r43;
	mul.wide.s32 	%rd33, %r251, 4;
	add.s64 	%rd34, %rd3, %rd33;
	ld.global.u32 	%r252, [%rd34];
	setp.gt.s32 	%p79, %r252, 0;
	add.s32 	%r253, %r252, -1;
	shl.b32 	%r254, %r196, %r253;
	cvt.u16.u32 	%rs182, %r254;
	not.b16 	%rs183, %rs182;
	selp.b16 	%rs184, %rs183, -1, %p79;
	and.b16  	%rs185, %rs184, %rs181;
	ld.global.u32 	%r255, [%rd34+4];
	setp.gt.s32 	%p80, %r255, 0;
	add.s32 	%r256, %r255, -1;
	shl.b32 	%r257, %r196, %r256;
	cvt.u16.u32 	%rs186, %r257;
	not.b16 	%rs187, %rs186;
	selp.b16 	%rs188, %rs187, -1, %p80;
	and.b16  	%rs189, %rs188, %rs185;
	ld.global.u32 	%r258, [%rd34+8];
	setp.gt.s32 	%p81, %r258, 0;
	add.s32 	%r259, %r258, -1;
	shl.b32 	%r260, %r196, %r259;
	cvt.u16.u32 	%rs190, %r260;
	not.b16 	%rs191, %rs190;
	selp.b16 	%rs192, %rs191, -1, %p81;
	and.b16  	%rs193, %rs192, %rs189;
	ld.global.u32 	%r261, [%rd34+36];
	setp.gt.s32 	%p82, %r261, 0;
	add.s32 	%r262, %r261, -1;
	shl.b32 	%r263, %r196, %r262;
	cvt.u16.u32 	%rs194, %r263;
	not.b16 	%rs195, %rs194;
	selp.b16 	%rs196, %rs195, -1, %p82;
	and.b16  	%rs197, %rs196, %rs193;
	ld.global.u32 	%r264, [%rd34+40];
	setp.gt.s32 	%p83, %r264, 0;
	add.s32 	%r265, %r264, -1;
	shl.b32 	%r266, %r196, %r265;
	cvt.u16.u32 	%rs198, %r266;
	not.b16 	%rs199, %rs198;
	selp.b16 	%rs200, %rs199, -1, %p83;
	and.b16  	%rs201, %rs200, %rs197;
	ld.global.u32 	%r267, [%rd34+44];
	setp.gt.s32 	%p84, %r267, 0;
	add.s32 	%r268, %r267, -1;
	shl.b32 	%r269, %r196, %r268;
	cvt.u16.u32 	%rs202, %r269;
	not.b16 	%rs203, %rs202;
	selp.b16 	%rs204, %rs203, -1, %p84;
	and.b16  	%rs205, %rs204, %rs201;
	ld.global.u32 	%r270, [%rd34+72];
	setp.gt.s32 	%p85, %r270, 0;
	add.s32 	%r271, %r270, -1;
	shl.b32 	%r272, %r196, %r271;
	cvt.u16.u32 	%rs206, %r272;
	not.b16 	%rs207, %rs206;
	selp.b16 	%rs208, %rs207, -1, %p85;
	and.b16  	%rs209, %rs208, %rs205;
	ld.global.u32 	%r273, [%rd34+76];
	setp.gt.s32 	%p86, %r273, 0;
	add.s32 	%r274, %r273, -1;
	shl.b32 	%r275, %r196, %r274;
	cvt.u16.u32 	%rs210, %r275;
	not.b16 	%rs211, %rs210;
	selp.b16 	%rs212, %rs211, -1, %p86;
	and.b16  	%rs213, %rs212, %rs209;
	ld.global.u32 	%r276, [%rd34+80];
	setp.gt.s32 	%p87, %r276, 0;
	add.s32 	%r277, %r276, -1;
	shl.b32 	%r278, %r196, %r277;
	cvt.u16.u32 	%rs214, %r278;
	not.b16 	%rs215, %rs214;
	selp.b16 	%rs216, %rs215, -1, %p87;
	and.b16  	%rs217, %rs216, %rs213;
	cvt.u32.u16 	%r279, %rs217;
	popc.b32 	%r280, %r279;
	setp.ne.s16 	%p88, %rs217, 0;
	setp.gt.s32 	%p89, %r312, %r280;
	and.pred  	%p90, %p88, %p89;
	selp.b32 	%r310, %r309, %r310, %p90;
	selp.b32 	%r311, %r305, %r311, %p90;
	selp.b32 	%r312, %r280, %r312, %p90;
$L__BB0_39:
	add.s32 	%r309, %r309, 1;
	setp.ne.s32 	%p91, %r309, 9;
	@%p91 bra 	$L__BB0_37;
	add.s32 	%r305, %r305, 1;
	setp.ne.s32 	%p92, %r305, 9;
	@%p92 bra 	$L__BB0_36;
	setp.eq.s32 	%p93, %r311, -1;
	setp.eq.s32 	%p94, %r310, -1;
	or.pred  	%p95, %p93, %p94;
	@%p95 bra 	$L__BB0_46;
	add.s32 	%r297, %r297, 1;
	st.local.v2.u32 	[%rd6+8], {%r311, %r310};
$L__BB0_43:
	setp.gt.s32 	%p97, %r297, -1;
	@%p97 bra 	$L__BB0_9;
	add.u64 	%rd35, %SP, 648;
	add.u64 	%rd36, %SPL, 648;
	st.local.u32 	[%rd36], %r1;
	mov.u64 	%rd37, $str$1;
	cvta.global.u64 	%rd38, %rd37;
	{ // callseq 0, 0
	.param .b64 param0;
	st.param.b64 	[param0], %rd38;
	.param .b64 param1;
	st.param.b64 	[param1], %rd35;
	.param .b32 retval0;
	call.uni (retval0), 
	vprintf, 
	(
	param0, 
	param1
	);
	ld.param.b32 	%r282, [retval0];
	} // callseq 0
$L__BB0_45:
	ret;
$L__BB0_46:
	add.u64 	%rd39, %SP, 648;
	add.u64 	%rd40, %SPL, 648;
	st.local.u32 	[%rd40], %r1;
	mov.u64 	%rd41, $str;
	cvta.global.u64 	%rd42, %rd41;
	{ // callseq 1, 0
	.param .b64 param0;
	st.param.b64 	[param0], %rd42;
	.param .b64 param1;
	st.param.b64 	[param1], %rd39;
	.param .b32 retval0;
	call.uni (retval0), 
	vprintf, 
	(
	param0, 
	param1
	);
	ld.param.b32 	%r284, [retval0];
	} // callseq 1
	bra.uni 	$L__BB0_45;

}


// ===== COMPILED SASS (sm_100) =====

	.target	sm_100

	.elftype	@"ET_EXEC"


//--------------------- .note.nv.tkinfo           --------------------------
	.section	.note.nv.tkinfo,"",@"SHT_NOTE"
	.sectionflags	@"SHF_NOTE_NV_TKINFO"
	.tkinfo
        /*0018*/ 	.word	0x00000002
        /*0030*/ 	.string	""
        /*0030*/ 	.string	"ptxas"
        /*0030*/ 	.string	"Cuda compilation tools, release 13.0, V13.0.88"
        /*0030*/ 	.string	"Build cuda_13.0.r13.0/compiler.36424714_0"
        /*0030*/ 	.string	"-arch sm_100 -m 64 "



//--------------------- .note.nv.cuinfo           --------------------------
	.section	.note.nv.cuinfo,"",@"SHT_NOTE"
	.sectionflags	@"SHF_NOTE_NV_CUINFO"
        /*0018*/ 	.short	0x0002
        /*001a*/ 	.short	0x0064
        /*001c*/ 	.short	0x0082
	.zero		2


//--------------------- .nv.info                  --------------------------
	.section	.nv.info,"",@"SHT_CUDA_INFO"
	.align	4


	//----- nvinfo : EIATTR_REGCOUNT
	.align		4
        /*0000*/ 	.byte	0x04, 0x2f
        /*0002*/ 	.short	(.L_3 - .L_2)
	.align		4
.L_2:
        /*0004*/ 	.word	index@(_Z13solve_sudokusPii)
        /*0008*/ 	.word	0x00000020


	//----- nvinfo : EIATTR_FRAME_SIZE
	.align		4
.L_3:
        /*000c*/ 	.byte	0x04, 0x11
        /*000e*/ 	.short	(.L_5 - .L_4)
	.align		4
.L_4:
        /*0010*/ 	.word	index@(_Z13solve_sudokusPii)
        /*0014*/ 	.word	0x00000290


	//----- nvinfo : EIATTR_MIN_STACK_SIZE
	.align		4
.L_5:
        /*0018*/ 	.byte	0x04, 0x12
        /*001a*/ 	.short	(.L_7 - .L_6)
	.align		4
.L_6:
        /*001c*/ 	.word	index@(_Z13solve_sudokusPii)
        /*0020*/ 	.word	0x00000290
.L_7:


//--------------------- .nv.compat                --------------------------
	.section	.nv.compat,"",@"SHT_CUDA_COMPAT_INFO"
	.align	4
        /*0000*/ 	.byte	0x02, 0x09, 0x00, 0x00, 0x02, 0x02, 0x01, 0x00, 0x02, 0x05, 0x05, 0x00, 0x03, 0x07, 0x01, 0x01
        /*0010*/ 	.byte	0x02, 0x03, 0x00, 0x00, 0x02, 0x06, 0x01, 0x00, 0x04, 0x0b, 0x08, 0x00, 0x09, 0x00, 0x00, 0x00
        /*0020*/ 	.byte	0x00, 0x00, 0x00, 0x00


//--------------------- .nv.info._Z13solve_sudokusPii --------------------------
	.section	.nv.info._Z13solve_sudokusPii,"",@"SHT_CUDA_INFO"
	.sectionflags	@""
	.align	4


	//----- nvinfo : EIATTR_CUDA_API_VERSION
	.align		4
        /*0000*/ 	.byte	0x04, 0x37
        /*0002*/ 	.short	(.L_9 - .L_8)
.L_8:
        /*0004*/ 	.word	0x00000082


	//----- nvinfo : EIATTR_KPARAM_INFO
	.align		4
.L_9:
        /*0008*/ 	.byte	0x04, 0x17
        /*000a*/ 	.short	(.L_11 - .L_10)
.L_10:
        /*000c*/ 	.word	0x00000000
        /*0010*/ 	.short	0x0001
        /*0012*/ 	.short	0x0008
        /*0014*/ 	.byte	0x00, 0xf0, 0x11, 0x00


	//----- nvinfo : EIATTR_KPARAM_INFO
	.align		4
.L_11:
        /*0018*/ 	.byte	0x04, 0x17
        /*001a*/ 	.short	(.L_13 - .L_12)
.L_12:
        /*001c*/ 	.word	0x00000000
        /*0020*/ 	.short	0x0000
        /*0022*/ 	.short	0x0000
        /*0024*/ 	.byte	0x00, 0xf5, 0x21, 0x00


	//----- nvinfo : EIATTR_SPARSE_MMA_MASK
	.align		4
.L_13:
        /*0028*/ 	.byte	0x03, 0x50
        /*002a*/ 	.short	0x0000


	//----- nvinfo : EIATTR_MAXREG_COUNT
	.align		4
        /*002c*/ 	.byte	0x03, 0x1b
        /*002e*/ 	.short	0x00ff


	//----- nvinfo : EIATTR_EXTERNS
	.align		4
        /*0030*/ 	.byte	0x04, 0x0f
        /*0032*/ 	.short	(.L_15 - .L_14)


	//   ....[0]....
	.align		4
.L_14:
        /*0034*/ 	.word	index@(vprintf)


	//----- nvinfo : EIATTR_MERCURY_ISA_VERSION
	.align		4
.L_15:
        /*0038*/ 	.byte	0x03, 0x5f
        /*003a*/ 	.short	0x0101


	//----- nvinfo : EIATTR_VRC_CTA_INIT_COUNT
	.align		4
        /*003c*/ 	.byte	0x02, 0x4a
	.zero		1
	.zero		1


	//----- nvinfo : EIATTR_SYSCALL_OFFSETS
	.align		4
        /*0040*/ 	.byte	0x04, 0x46
        /*0042*/ 	.short	(.L_17 - .L_16)


	//   ....[0]....
.L_16:
        /*0044*/ 	.word	0x00002280


	//   ....[1]....
        /*0048*/ 	.word	0x000023c0


	//----- nvinfo : EIATTR_EXIT_INSTR_OFFSETS
	.align		4
.L_17:
        /*004c*/ 	.byte	0x04, 0x1c
        /*004e*/ 	.short	(.L_19 - .L_18)


	//   ....[0]....
.L_18:
        /*0050*/ 	.word	0x000000c0


	//   ....[1]....
        /*0054*/ 	.word	0x00002290


	//   ....[2]....
        /*0058*/ 	.word	0x000023d0


	//----- nvinfo : EIATTR_CRS_STACK_SIZE
	.align		4
.L_19:
        /*005c*/ 	.byte	0x04, 0x1e
        /*005e*/ 	.short	(.L_21 - .L_20)
.L_20:
        /*0060*/ 	.word	0x00000000


	//----- nvinfo : EIATTR_CBANK_PARAM_SIZE
	.align		4
.L_21:
        /*0064*/ 	.byte	0x03, 0x19
        /*0066*/ 	.short	0x000c


	//----- nvinfo : EIATTR_PARAM_CBANK
	.align		4
        /*0068*/ 	.byte	0x04, 0x0a
        /*006a*/ 	.short	(.L_23 - .L_22)
	.align		4
.L_22:
        /*006c*/ 	.word	index@(.nv.constant0._Z13solve_sudokusPii)
        /*0070*/ 	.short	0x0380
        /*0072*/ 	.short	0x000c


	//----- nvinfo : EIATTR_SW_WAR
	.align		4
.L_23:
        /*0074*/ 	.byte	0x04, 0x36
        /*0076*/ 	.short	(.L_25 - .L_24)
.L_24:
        /*0078*/ 	.word	0x00000008
.L_25:


//--------------------- .nv.callgraph             --------------------------
	.section	.nv.callgraph,"",@"SHT_CUDA_CALLGRAPH"
	.align	4
	.sectionentsize	8
	.align		4
        /*0000*/ 	.word	0x00000000
	.align		4
        /*0004*/ 	.word	0xffffffff
	.align		4
        /*0008*/ 	.word	index@(_Z13solve_sudokusPii)
	.align		4
        /*000c*/ 	.word	index@(vprintf)
	.align		4
        /*0010*/ 	.word	0x00000000
	.align		4
        /*0014*/ 	.word	0xfffffffe
	.align		4
        /*0018*/ 	.word	0x00000000
	.align		4
        /*001c*/ 	.word	0xfffffffd
	.align		4
        /*0020*/ 	.word	0x00000000
	.align		4
        /*0024*/ 	.word	0xfffffffc


//--------------------- .nv.constant4             --------------------------
	.section	.nv.constant4,"a",@progbits
	.align	8
	.align		8
.nv.constant4:
        /*0000*/ 	.dword	vprintf
	.align		8
        /*0008*/ 	.dword	$str
	.align		8
        /*0010*/ 	.dword	$str$1


//--------------------- .text._Z13solve_sudokusPii --------------------------
	.section	.text._Z13solve_sudokusPii,"ax",@progbits
	.align	128
        .global         _Z13solve_sudokusPii
        .type           _Z13solve_sudokusPii,@function
        .size           _Z13solve_sudokusPii,(.L_x_24 - _Z13solve_sudokusPii)
        .other          _Z13solve_sudokusPii,@"STO_CUDA_ENTRY STV_DEFAULT"
_Z13solve_sudokusPii:
.text._Z13solve_sudokusPii:
[----:B------:R-:W0:Y:S01]  /*0000*/  LDC R1, c[0x0][0x37c] ;  /* 0x0000df00ff017b82 */ /* 0x000e220000000800 */
[----:B------:R-:W1:Y:S01]  /*0010*/  S2R R3, SR_TID.X ;  /* 0x0000000000037919 */ /* 0x000e620000002100 */
[----:B------:R-:W2:Y:S06]  /*0020*/  LDCU UR5, c[0x0][0x2fc] ;  /* 0x00005f80ff0577ac */ /* 0x000eac0008000800 */
[----:B------:R-:W1:Y:S01]  /*0030*/  S2UR UR6, SR_CTAID.X ;  /* 0x00000000000679c3 */ /* 0x000e620000002500 */
[----:B0-----:R-:W-:Y:S01]  /*0040*/  VIADD R1, R1, 0xfffffd70 ;  /* 0xfffffd7001017836 */ /* 0x001fe20000000000 */
[----:B------:R-:W0:Y:S01]  /*0050*/  LDCU UR7, c[0x0][0x388] ;  /* 0x00007100ff0777ac */ /* 0x000e220008000800 */
[----:B------:R-:W3:Y:S05]  /*0060*/  LDCU UR4, c[0x0][0x2f8] ;  /* 0x00005f00ff0477ac */ /* 0x000eea0008000800 */
[----:B------:R-:W1:Y:S01]  /*0070*/  LDC R0, c[0x0][0x360] ;  /* 0x0000d800ff007b82 */ /* 0x000e620000000800 */
[----:B---3--:R-:W-:-:S05]  /*0080*/  IADD3 R6, P1, PT, R1, UR4, RZ ;  /* 0x0000000401067c10 */ /* 0x008fca000ff3e0ff */
[----:B--2---:R-:W-:Y:S02]  /*0090*/  IMAD.X R7, RZ, RZ, UR5, P1 ;  /* 0x00000005ff077e24 */ /* 0x004fe400088e06ff */
[----:B-1----:R-:W-:-:S05]  /*00a0*/  IMAD R0, R0, UR6, R3 ;  /* 0x0000000600007c24 */ /* 0x002fca000f8e0203 */
[----:B0-----:R-:W-:-:S13]  /*00b0*/  ISETP.GE.AND P0, PT, R0, UR7, PT ;  /* 0x0000000700007c0c */ /* 0x001fda000bf06270 */
[----:B------:R-:W-:Y:S05]  /*00c0*/  @P0 EXIT ;  /* 0x000000000000094d */ /* 0x000fea0003800000 */
[----:B------:R-:W0:Y:S01]  /*00d0*/  LDC.64 R8, c[0x0][0x380] ;  /* 0x0000e000ff087b82 */ /* 0x000e220000000a00 */
[----:B------:R-:W-:Y:S01]  /*00e0*/  IMAD R3, R0, 0x51, RZ ;  /* 0x0000005100037824 */ /* 0x000fe200078e02ff */
[----:B------:R-:W1:Y:S01]  /*00f0*/  LDCU.64 UR36, c[0x0][0x358] ;  /* 0x00006b00ff2477ac */ /* 0x000e620008000a00 */
[----:B------:R-:W-:Y:S02]  /*0100*/  IMAD.MOV.U32 R15, RZ, RZ, RZ ;  /* 0x000000ffff0f7224 */ /* 0x000fe400078e00ff */
[----:B------:R-:W-:Y:S02]  /*0110*/  IMAD.MOV.U32 R16, RZ, RZ, 0xa ;  /* 0x0000000aff107424 */ /* 0x000fe400078e00ff */
[----:B------:R-:W-:Y:S02]  /*0120*/  IMAD.MOV.U32 R2, RZ, RZ, -0x1 ;  /* 0xffffffffff027424 */ /* 0x000fe400078e00ff */
[----:B0-----:R-:W-:-:S04]  /*0130*/  IMAD.WIDE R8, R3, 0x4, R8 ;  /* 0x0000000403087825 */ /* 0x001fc800078e0208 */
[----:B-1----:R-:W-:-:S07]  /*0140*/  IMAD.MOV.U32 R3, RZ, RZ, -0x1 ;  /* 0xffffffffff037424 */ /* 0x002fce00078e00ff */
.L_x_3:
[----:B------:R-:W-:-:S04]  /*0150*/  IMAD.HI.U32 R14, R15, -0x55555555, RZ ;  /* 0xaaaaaaab0f0e7827 */ /* 0x000fc800078e00ff */
[----:B------:R-:W-:Y:S01]  /*0160*/  IMAD R5, R15, 0x9, RZ ;  /* 0x000000090f057824 */ /* 0x000fe200078e02ff */
[----:B------:R-:W-:Y:S01]  /*0170*/  SHF.R.U32.HI R14, RZ, 0x1, R14 ;  /* 0x00000001ff0e7819 */ /* 0x000fe2000001160e */
[----:B------:R-:W-:Y:S02]  /*0180*/  IMAD.MOV.U32 R17, RZ, RZ, RZ ;  /* 0x000000ffff117224 */ /* 0x000fe400078e00ff */
[----:B------:R-:W-:-:S07]  /*0190*/  IMAD.WIDE.U32 R4, R5, 0x4, R8 ;  /* 0x0000000405047825 */ /* 0x000fce00078e0008 */
.L_x_2:
[----:B------:R-:W-:-:S06]  /*01a0*/  IMAD.WIDE R10, R17, 0x4, R4 ;  /* 0x00000004110a7825 */ /* 0x000fcc00078e0204 */
[----:B------:R-:W2:Y:S01]  /*01b0*/  LDG.E R10, desc[UR36][R10.64] ;  /* 0x000000240a0a7981 */ /* 0x000ea2000c1e1900 */
[----:B------:R-:W-:Y:S01]  /*01c0*/  BSSY.RECONVERGENT B0, `(.L_x_0) ;  /* 0x00000c0000007945 */ /* 0x000fe20003800200 */
[----:B--2---:R-:W-:-:S13]  /*01d0*/  ISETP.NE.AND P0, PT, R10, RZ, PT ;  /* 0x000000ff0a00720c */ /* 0x004fda0003f05270 */
[----:B------:R-:W-:Y:S05]  /*01e0*/  @P0 BRA `(.L_x_1) ;  /* 0x0000000800f40947 */ /* 0x000fea0003800000 */
[----:B------:R-:W2:Y:S04]  /*01f0*/  LDG.E R10, desc[UR36][R4.64] ;  /* 0x00000024040a7981 */ /* 0x000ea8000c1e1900 */
[----:B------:R-:W3:Y:S04]  /*0200*/  LDG.E R12, desc[UR36][R4.64+0x4] ;  /* 0x00000424040c7981 */ /* 0x000ee8000c1e1900 */
[----:B------:R-:W4:Y:S04]  /*0210*/  LDG.E R19, desc[UR36][R4.64+0x8] ;  /* 0x0000082404137981 */ /* 0x000f28000c1e1900 */
[----:B------:R-:W5:Y:S04]  /*0220*/  LDG.E R23, desc[UR36][R4.64+0x10] ;  /* 0x0000102404177981 */ /* 0x000f68000c1e1900 */
[----:B------:R-:W5:Y:S04]  /*0230*/  LDG.E R22, desc[UR36][R4.64+0xc] ;  /* 0x00000c2404167981 */ /* 0x000f68000c1e1900 */
[----:B------:R-:W5:Y:S04]  /*0240*/  LDG.E R21, desc[UR36][R4.64+0x14] ;  /* 0x0000142404157981 */ /* 0x000f68000c1e1900 */
[----:B------:R-:W5:Y:S01]  /*0250*/  LDG.E R20, desc[UR36][R4.64+0x18] ;  /* 0x0000182404147981 */ /* 0x000f62000c1e1900 */
[----:B------:R-:W-:-:S03]  /*0260*/  IMAD.MOV.U32 R18, RZ, RZ, 0x1 ;  /* 0x00000001ff127424 */ /* 0x000fc600078e00ff */
[----:B------:R-:W5:Y:S01]  /*0270*/  LDG.E R13, desc[UR36][R4.64+0x1c] ;  /* 0x00001c24040d7981 */ /* 0x000f62000c1e1900 */
[----:B--2---:R-:W-:Y:S02]  /*0280*/  VIADD R11, R10, 0xffffffff ;  /* 0xffffffff0a0b7836 */ /* 0x004fe40000000000 */
[----:B---3--:R-:W-:Y:S01]  /*0290*/  VIADD R25, R12, 0xffffffff ;  /* 0xffffffff0c197836 */ /* 0x008fe20000000000 */
[C---:B----4-:R-:W-:Y:S01]  /*02a0*/  ISETP.GT.AND P2, PT, R19.reuse, RZ, PT ;  /* 0x000000ff1300720c */ /* 0x050fe20003f44270 */
[----:B------:R-:W-:Y:S02]  /*02b0*/  VIADD R27, R19, 0xffffffff ;  /* 0xffffffff131b7836 */ /* 0x000fe40000000000 */
[----:B------:R-:W2:Y:S01]  /*02c0*/  LDG.E R19, desc[UR36][R4.64+0x20] ;  /* 0x0000202404137981 */ /* 0x000ea2000c1e1900 */
[C---:B------:R-:W-:Y:S02]  /*02d0*/  SHF.L.U32 R11, R18.reuse, R11, RZ ;  /* 0x0000000b120b7219 */ /* 0x040fe400000006ff */
[----:B------:R-:W-:-:S02]  /*02e0*/  SHF.L.U32 R25, R18, R25, RZ ;  /* 0x0000001912197219 */ /* 0x000fc400000006ff */
[----:B------:R-:W-:Y:S02]  /*02f0*/  SHF.L.U32 R27, R18, R27, RZ ;  /* 0x0000001b121b7219 */ /* 0x000fe400000006ff */
[----:B------:R-:W-:Y:S02]  /*0300*/  ISETP.GT.AND P0, PT, R10, RZ, PT ;  /* 0x000000ff0a00720c */ /* 0x000fe40003f04270 */
[----:B------:R-:W-:Y:S02]  /*0310*/  ISETP.GT.AND P1, PT, R12, RZ, PT ;  /* 0x000000ff0c00720c */ /* 0x000fe40003f24270 */
[----:B------:R-:W-:Y:S02]  /*0320*/  LOP3.LUT R11, R11, 0x1ff, RZ, 0xc, !PT ;  /* 0x000001ff0b0b7812 */ /* 0x000fe400078e0cff */
[----:B------:R-:W-:Y:S02]  /*0330*/  LOP3.LUT R25, RZ, R25, RZ, 0x33, !PT ;  /* 0x00000019ff197212 */ /* 0x000fe400078e33ff */
[----:B------:R-:W-:-:S02]  /*0340*/  LOP3.LUT R27, RZ, R27, RZ, 0x33, !PT ;  /* 0x0000001bff1b7212 */ /* 0x000fc400078e33ff */
[----:B------:R-:W-:Y:S01]  /*0350*/  SEL R24, R11, 0x1ff, P0 ;  /* 0x000001ff0b187807 */ /* 0x000fe20000000000 */
[----:B------:R-:W-:Y:S01]  /*0360*/  IMAD.WIDE.U32 R10, R17, 0x4, R8 ;  /* 0x00000004110a7825 */ /* 0x000fe200078e0008 */
[----:B------:R-:W-:Y:S02]  /*0370*/  SEL R25, R25, 0xffff, P1 ;  /* 0x0000ffff19197807 */ /* 0x000fe40000800000 */
[----:B------:R-:W-:Y:S02]  /*0380*/  SEL R27, R27, 0xffff, P2 ;  /* 0x0000ffff1b1b7807 */ /* 0x000fe40001000000 */
[----:B------:R-:W3:Y:S02]  /*0390*/  LDG.E R12, desc[UR36][R10.64+0x24] ;  /* 0x000024240a0c7981 */ /* 0x000ee4000c1e1900 */
[----:B------:R-:W-:Y:S02]  /*03a0*/  LOP3.LUT R24, R27, R24, R25, 0x80, !PT ;  /* 0x000000181b187212 */ /* 0x000fe400078e8019 */
[----:B------:R-:W4:Y:S01]  /*03b0*/  LDG.E R25, desc[UR36][R10.64] ;  /* 0x000000240a197981 */ /* 0x000f22000c1e1900 */
[----:B-----5:R-:W-:Y:S01]  /*03c0*/  ISETP.GT.AND P1, PT, R23, RZ, PT ;  /* 0x000000ff1700720c */ /* 0x020fe20003f24270 */
[----:B------:R-:W-:-:S02]  /*03d0*/  VIADD R27, R22, 0xffffffff ;  /* 0xffffffff161b7836 */ /* 0x000fc40000000000 */
[----:B------:R-:W-:Y:S01]  /*03e0*/  VIADD R23, R23, 0xffffffff ;  /* 0xffffffff17177836 */ /* 0x000fe20000000000 */
[----:B------:R-:W-:Y:S01]  /*03f0*/  ISETP.GT.AND P0, PT, R22, RZ, PT ;  /* 0x000000ff1600720c */ /* 0x000fe20003f04270 */
[----:B------:R-:W5:Y:S01]  /*0400*/  LDG.E R26, desc[UR36][R10.64+0xfc] ;  /* 0x0000fc240a1a7981 */ /* 0x000f62000c1e1900 */
[C---:B------:R-:W-:Y:S02]  /*0410*/  SHF.L.U32 R27, R18.reuse, R27, RZ ;  /* 0x0000001b121b7219 */ /* 0x040fe400000006ff */
[----:B------:R-:W-:Y:S01]  /*0420*/  SHF.L.U32 R23, R18, R23, RZ ;  /* 0x0000001712177219 */ /* 0x000fe200000006ff */
[----:B------:R-:W5:Y:S01]  /*0430*/  LDG.E R22, desc[UR36][R10.64+0xd8] ;  /* 0x0000d8240a167981 */ /* 0x000f62000c1e1900 */
[----:B------:R-:W-:Y:S02]  /*0440*/  LOP3.LUT R27, RZ, R27, RZ, 0x33, !PT ;  /* 0x0000001bff1b7212 */ /* 0x000fe400078e33ff */
[----:B------:R-:W-:Y:S02]  /*0450*/  LOP3.LUT R23, RZ, R23, RZ, 0x33, !PT ;  /* 0x00000017ff177212 */ /* 0x000fe400078e33ff */
[----:B------:R-:W-:-:S02]  /*0460*/  SEL R27, R27, 0xffff, P0 ;  /* 0x0000ffff1b1b7807 */ /* 0x000fc40000000000 */
[----:B------:R-:W-:Y:S02]  /*0470*/  SEL R23, R23, 0xffff, P1 ;  /* 0x0000ffff17177807 */ /* 0x000fe40000800000 */
[C---:B------:R-:W-:Y:S01]  /*0480*/  ISETP.GT.AND P0, PT, R21.reuse, RZ, PT ;  /* 0x000000ff1500720c */ /* 0x040fe20003f04270 */
[----:B------:R-:W-:Y:S01]  /*0490*/  VIADD R21, R21, 0xffffffff ;  /* 0xffffffff15157836 */ /* 0x000fe20000000000 */
[----:B------:R-:W-:Y:S01]  /*04a0*/  LOP3.LUT R24, R23, R24, R27, 0x80, !PT ;  /* 0x0000001817187212 */ /* 0x000fe200078e801b */
[----:B------:R-:W-:-:S03]  /*04b0*/  VIADD R23, R20, 0xffffffff ;  /* 0xffffffff14177836 */ /* 0x000fc60000000000 */
[C---:B------:R-:W-:Y:S02]  /*04c0*/  SHF.L.U32 R21, R18.reuse, R21, RZ ;  /* 0x0000001512157219 */ /* 0x040fe400000006ff */
[----:B------:R-:W-:Y:S02]  /*04d0*/  SHF.L.U32 R23, R18, R23, RZ ;  /* 0x0000001712177219 */ /* 0x000fe400000006ff */
[----:B------:R-:W-:Y:S02]  /*04e0*/  ISETP.GT.AND P1, PT, R20, RZ, PT ;  /* 0x000000ff1400720c */ /* 0x000fe40003f24270 */
[----:B------:R-:W-:Y:S01]  /*04f0*/  LOP3.LUT R21, RZ, R21, RZ, 0x33, !PT ;  /* 0x00000015ff157212 */ /* 0x000fe200078e33ff */
[----:B------:R-:W5:Y:S01]  /*0500*/  LDG.E R20, desc[UR36][R10.64+0x48] ;  /* 0x000048240a147981 */ /* 0x000f62000c1e1900 */
[----:B------:R-:W-:Y:S02]  /*0510*/  LOP3.LUT R23, RZ, R23, RZ, 0x33, !PT ;  /* 0x00000017ff177212 */ /* 0x000fe400078e33ff */
[----:B------:R-:W-:-:S02]  /*0520*/  SEL R21, R21, 0xffff, P0 ;  /* 0x0000ffff15157807 */ /* 0x000fc40000000000 */
[----:B------:R-:W-:-:S04]  /*0530*/  SEL R23, R23, 0xffff, P1 ;  /* 0x0000ffff17177807 */ /* 0x000fc80000800000 */
[----:B------:R-:W-:Y:S01]  /*0540*/  LOP3.LUT R24, R23, R24, R21, 0x80, !PT ;  /* 0x0000001817187212 */ /* 0x000fe200078e8015 */
[C---:B------:R-:W-:Y:S01]  /*0550*/  VIADD R21, R13.reuse, 0xffffffff ;  /* 0xffffffff0d157836 */ /* 0x040fe20000000000 */
[----:B------:R-:W-:-:S04]  /*0560*/  ISETP.GT.AND P0, PT, R13, RZ, PT ;  /* 0x000000ff0d00720c */ /* 0x000fc80003f04270 */
[----:B------:R-:W-:-:S04]  /*0570*/  SHF.L.U32 R21, R18, R21, RZ ;  /* 0x0000001512157219 */ /* 0x000fc800000006ff */
[----:B------:R-:W-:-:S04]  /*0580*/  LOP3.LUT R21, RZ, R21, RZ, 0x33, !PT ;  /* 0x00000015ff157212 */ /* 0x000fc800078e33ff */
[----:B------:R-:W-:Y:S01]  /*0590*/  SEL R21, R21, 0xffff, P0 ;  /* 0x0000ffff15157807 */ /* 0x000fe20000000000 */
[C---:B--2---:R-:W-:Y:S01]  /*05a0*/  VIADD R23, R19.reuse, 0xffffffff ;  /* 0xffffffff13177836 */ /* 0x044fe20000000000 */
[----:B------:R-:W-:Y:S02]  /*05b0*/  ISETP.GT.AND P1, PT, R19, RZ, PT ;  /* 0x000000ff1300720c */ /* 0x000fe40003f24270 */
[----:B------:R-:W2:Y:S02]  /*05c0*/  LDG.E R19, desc[UR36][R10.64+0x6c] ;  /* 0x00006c240a137981 */ /* 0x000ea4000c1e1900 */
[----:B------:R-:W-:-:S04]  /*05d0*/  SHF.L.U32 R23, R18, R23, RZ ;  /* 0x0000001712177219 */ /* 0x000fc800000006ff */
[----:B------:R-:W-:-:S04]  /*05e0*/  LOP3.LUT R23, RZ, R23, RZ, 0x33, !PT ;  /* 0x00000017ff177212 */ /* 0x000fc800078e33ff */
[----:B------:R-:W-:-:S04]  /*05f0*/  SEL R23, R23, 0xffff, P1 ;  /* 0x0000ffff17177807 */ /* 0x000fc80000800000 */
[----:B------:R-:W-:Y:S02]  /*0600*/  LOP3.LUT R24, R23, R24, R21, 0x80, !PT ;  /* 0x0000001817187212 */ /* 0x000fe400078e8015 */
[----:B------:R-:W2:Y:S01]  /*0610*/  LDG.E R23, desc[UR36][R10.64+0x90] ;  /* 0x000090240a177981 */ /* 0x000ea2000c1e1900 */
[----:B---3--:R-:W-:Y:S02]  /*0620*/  VIADD R21, R12, 0xffffffff ;  /* 0xffffffff0c157836 */ /* 0x008fe40000000000 */
[----:B----4-:R-:W-:-:S03]  /*0630*/  VIADD R13, R25, 0xffffffff ;  /* 0xffffffff190d7836 */ /* 0x010fc60000000000 */
[C---:B------:R-:W-:Y:S02]  /*0640*/  SHF.L.U32 R21, R18.reuse, R21, RZ ;  /* 0x0000001512157219 */ /* 0x040fe400000006ff */
[----:B------:R-:W-:Y:S02]  /*0650*/  SHF.L.U32 R13, R18, R13, RZ ;  /* 0x0000000d120d7219 */ /* 0x000fe400000006ff */
[----:B------:R-:W-:Y:S02]  /*0660*/  ISETP.GT.AND P1, PT, R12, RZ, PT ;  /* 0x000000ff0c00720c */ /* 0x000fe40003f24270 */
[----:B------:R-:W-:Y:S02]  /*0670*/  ISETP.GT.AND P0, PT, R25, RZ, PT ;  /* 0x000000ff1900720c */ /* 0x000fe40003f04270 */
[----:B------:R-:W-:Y:S01]  /*0680*/  LOP3.LUT R13, RZ, R13, RZ, 0x33, !PT ;  /* 0x0000000dff0d7212 */ /* 0x000fe200078e33ff */
[----:B------:R-:W3:Y:S01]  /*0690*/  LDG.E R25, desc[UR36][R10.64+0x120] ;  /* 0x000120240a197981 */ /* 0x000ee2000c1e1900 */
[----:B------:R-:W-:-:S02]  /*06a0*/  LOP3.LUT R12, RZ, R21, RZ, 0x33, !PT ;  /* 0x00000015ff0c7212 */ /* 0x000fc400078e33ff */
[----:B------:R-:W-:Y:S01]  /*06b0*/  SEL R13, R13, 0xffff, P0 ;  /* 0x0000ffff0d0d7807 */ /* 0x000fe20000000000 */
[----:B------:R0:W4:Y:S01]  /*06c0*/  LDG.E R21, desc[UR36][R10.64+0xb4] ;  /* 0x0000b4240a157981 */ /* 0x000122000c1e1900 */
[----:B------:R-:W-:-:S04]  /*06d0*/  SEL R12, R12, 0xffff, P1 ;  /* 0x0000ffff0c0c7807 */ /* 0x000fc80000800000 */
[----:B------:R-:W-:Y:S01]  /*06e0*/  LOP3.LUT R27, R12, R24, R13, 0x80, !PT ;  /* 0x000000180c1b7212 */ /* 0x000fe200078e800d */
[----:B------:R-:W-:-:S05]  /*06f0*/  IMAD.HI.U32 R12, R17, -0x55555555, RZ ;  /* 0xaaaaaaab110c7827 */ /* 0x000fca00078e00ff */
[----:B------:R-:W-:-:S05]  /*0700*/  SHF.R.U32.HI R13, RZ, 0x1, R12 ;  /* 0x00000001ff0d7819 */ /* 0x000fca000001160c */
[----:B------:R-:W-:-:S04]  /*0710*/  IMAD R13, R14, 0x9, R13 ;  /* 0x000000090e0d7824 */ /* 0x000fc800078e020d */
[----:B------:R-:W-:-:S04]  /*0720*/  IMAD R13, R13, 0x3, RZ ;  /* 0x000000030d0d7824 */ /* 0x000fc800078e02ff */
[----:B------:R-:W-:-:S05]  /*0730*/  IMAD.WIDE R12, R13, 0x4, R8 ;  /* 0x000000040d0c7825 */ /* 0x000fca00078e0208 */
[----:B------:R-:W3:Y:S01]  /*0740*/  LDG.E R24, desc[UR36][R12.64] ;  /* 0x000000240c187981 */ /* 0x000ee2000c1e1900 */
[C---:B-----5:R-:W-:Y:S01]  /*0750*/  VIADD R29, R20.reuse, 0xffffffff ;  /* 0xffffffff141d7836 */ /* 0x060fe20000000000 */
[----:B------:R-:W-:-:S04]  /*0760*/  ISETP.GT.AND P0, PT, R20, RZ, PT ;  /* 0x000000ff1400720c */ /* 0x000fc80003f04270 */
[----:B------:R-:W-:-:S04]  /*0770*/  SHF.L.U32 R29, R18, R29, RZ ;  /* 0x0000001d121d7219 */ /* 0x000fc800000006ff */
[----:B------:R-:W-:-:S04]  /*0780*/  LOP3.LUT R29, RZ, R29, RZ, 0x33, !PT ;  /* 0x0000001dff1d7212 */ /* 0x000fc800078e33ff */
[----:B0-----:R-:W-:Y:S01]  /*0790*/  SEL R10, R29, 0xffff, P0 ;  /* 0x0000ffff1d0a7807 */ /* 0x001fe20000000000 */
[----:B------:R-:W-:-:S05]  /*07a0*/  VIADD R11, R22, 0xffffffff ;  /* 0xffffffff160b7836 */ /* 0x000fca0000000000 */
[----:B------:R-:W-:Y:S02]  /*07b0*/  SHF.L.U32 R11, R18, R11, RZ ;  /* 0x0000000b120b7219 */ /* 0x000fe400000006ff */
[----:B------:R-:W-:Y:S02]  /*07c0*/  ISETP.GT.AND P2, PT, R22, RZ, PT ;  /* 0x000000ff1600720c */ /* 0x000fe40003f44270 */
[----:B------:R-:W-:Y:S01]  /*07d0*/  LOP3.LUT R11, RZ, R11, RZ, 0x33, !PT ;  /* 0x0000000bff0b7212 */ /* 0x000fe200078e33ff */
[----:B------:R-:W5:Y:S01]  /*07e0*/  LDG.E R22, desc[UR36][R12.64+0x4c] ;  /* 0x00004c240c167981 */ /* 0x000f62000c1e1900 */
[----:B------:R-:W-:Y:S02]  /*07f0*/  ISETP.GT.AND P3, PT, R26, RZ, PT ;  /* 0x000000ff1a00720c */ /* 0x000fe40003f64270 */
[----:B------:R-:W-:Y:S02]  /*0800*/  SEL R20, R11, 0xffff, P2 ;  /* 0x0000ffff0b147807 */ /* 0x000fe40001000000 */
[----:B------:R-:W5:Y:S01]  /*0810*/  LDG.E R11, desc[UR36][R12.64+0x8] ;  /* 0x000008240c0b7981 */ /* 0x000f62000c1e1900 */
[C---:B--2---:R-:W-:Y:S01]  /*0820*/  ISETP.GT.AND P1, PT, R19.reuse, RZ, PT ;  /* 0x000000ff1300720c */ /* 0x044fe20003f24270 */
[----:B------:R-:W-:-:S05]  /*0830*/  VIADD R19, R19, 0xffffffff ;  /* 0xffffffff13137836 */ /* 0x000fca0000000000 */
[----:B------:R-:W-:-:S04]  /*0840*/  SHF.L.U32 R19, R18, R19, RZ ;  /* 0x0000001312137219 */ /* 0x000fc800000006ff */
[----:B------:R-:W-:-:S04]  /*0850*/  LOP3.LUT R19, RZ, R19, RZ, 0x33, !PT ;  /* 0x00000013ff137212 */ /* 0x000fc800078e33ff */
[----:B------:R-:W-:Y:S02]  /*0860*/  SEL R19, R19, 0xffff, P1 ;  /* 0x0000ffff13137807 */ /* 0x000fe40000800000 */
[C---:B------:R-:W-:Y:S01]  /*0870*/  ISETP.GT.AND P0, PT, R23.reuse, RZ, PT ;  /* 0x000000ff1700720c */ /* 0x040fe20003f04270 */
[----:B------:R-:W-:Y:S01]  /*0880*/  VIADD R23, R23, 0xffffffff ;  /* 0xffffffff17177836 */ /* 0x000fe20000000000 */
[----:B------:R-:W-:Y:S01]  /*0890*/  LOP3.LUT R27, R19, R27, R10, 0x80, !PT ;  /* 0x0000001b131b7212 */ /* 0x000fe200078e800a */
[----:B------:R-:W-:-:S03]  /*08a0*/  VIADD R19, R26, 0xffffffff ;  /* 0xffffffff1a137836 */ /* 0x000fc60000000000 */
[C---:B------:R-:W-:Y:S02]  /*08b0*/  SHF.L.U32 R23, R18.reuse, R23, RZ ;  /* 0x0000001712177219 */ /* 0x040fe400000006ff */
[----:B------:R-:W-:Y:S02]  /*08c0*/  SHF.L.U32 R19, R18, R19, RZ ;  /* 0x0000001312137219 */ /* 0x000fe400000006ff */
[----:B------:R-:W-:Y:S02]  /*08d0*/  LOP3.LUT R23, RZ, R23, RZ, 0x33, !PT ;  /* 0x00000017ff177212 */ /* 0x000fe400078e33ff */
[C---:B----4-:R-:W-:Y:S01]  /*08e0*/  ISETP.GT.AND P1, PT, R21.reuse, RZ, PT ;  /* 0x000000ff1500720c */ /* 0x050fe20003f24270 */
[----:B------:R-:W-:-:S05]  /*08f0*/  VIADD R21, R21, 0xffffffff ;  /* 0xffffffff15157836 */ /* 0x000fca0000000000 */
[----:B------:R-:W-:-:S04]  /*0900*/  SHF.L.U32 R21, R18, R21, RZ ;  /* 0x0000001512157219 */ /* 0x000fc800000006ff */
[----:B------:R-:W-:Y:S02]  /*0910*/  LOP3.LUT R21, RZ, R21, RZ, 0x33, !PT ;  /* 0x00000015ff157212 */ /* 0x000fe400078e33ff */
[----:B------:R-:W-:Y:S02]  /*0920*/  SEL R10, R23, 0xffff, P0 ;  /* 0x0000ffff170a7807 */ /* 0x000fe40000000000 */
[----:B------:R-:W-:Y:S02]  /*0930*/  SEL R21, R21, 0xffff, P1 ;  /* 0x0000ffff15157807 */ /* 0x000fe40000800000 */
[----:B------:R-:W-:Y:S02]  /*0940*/  LOP3.LUT R19, RZ, R19, RZ, 0x33, !PT ;  /* 0x00000013ff137212 */ /* 0x000fe400078e33ff */
[C---:B---3--:R-:W-:Y:S01]  /*0950*/  ISETP.GT.AND P0, PT, R25.reuse, RZ, PT ;  /* 0x000000ff1900720c */ /* 0x048fe20003f04270 */
[----:B------:R-:W-:Y:S01]  /*0960*/  VIADD R25, R25, 0xffffffff ;  /* 0xffffffff19197836 */ /* 0x000fe20000000000 */
[----:B------:R-:W-:-:S02]  /*0970*/  LOP3.LUT R21, R21, R27, R10, 0x80, !PT ;  /* 0x0000001b15157212 */ /* 0x000fc400078e800a */
[----:B------:R-:W-:Y:S01]  /*0980*/  SEL R19, R19, 0xffff, P3 ;  /* 0x0000ffff13137807 */ /* 0x000fe20001800000 */
[----:B------:R-:W2:Y:S01]  /*0990*/  LDG.E R10, desc[UR36][R12.64+0x4] ;  /* 0x000004240c0a7981 */ /* 0x000ea2000c1e1900 */
[----:B------:R-:W-:Y:S01]  /*09a0*/  VIADD R23, R24, 0xffffffff ;  /* 0xffffffff18177836 */ /* 0x000fe20000000000 */
[----:B------:R-:W-:-:S04]  /*09b0*/  SHF.L.U32 R25, R18, R25, RZ ;  /* 0x0000001912197219 */ /* 0x000fc800000006ff */
[----:B------:R-:W-:Y:S02]  /*09c0*/  SHF.L.U32 R23, R18, R23, RZ ;  /* 0x0000001712177219 */ /* 0x000fe400000006ff */
[----:B------:R-:W-:Y:S02]  /*09d0*/  LOP3.LUT R21, R19, R21, R20, 0x80, !PT ;  /* 0x0000001513157212 */ /* 0x000fe400078e8014 */
[----:B------:R-:W3:Y:S01]  /*09e0*/  LDG.E R20, desc[UR36][R12.64+0x28] ;  /* 0x000028240c147981 */ /* 0x000ee2000c1e1900 */
[----:B------:R-:W-:Y:S02]  /*09f0*/  ISETP.GT.AND P1, PT, R24, RZ, PT ;  /* 0x000000ff1800720c */ /* 0x000fe40003f24270 */
[----:B------:R-:W-:Y:S01]  /*0a00*/  LOP3.LUT R23, RZ, R23, RZ, 0x33, !PT ;  /* 0x00000017ff177212 */ /* 0x000fe200078e33ff */
[----:B------:R-:W4:Y:S01]  /*0a10*/  LDG.E R19, desc[UR36][R12.64+0x24] ;  /* 0x000024240c137981 */ /* 0x000f22000c1e1900 */
[----:B------:R-:W-:Y:S02]  /*0a20*/  LOP3.LUT R25, RZ, R25, RZ, 0x33, !PT ;  /* 0x00000019ff197212 */ /* 0x000fe400078e33ff */
[----:B------:R-:W-:-:S02]  /*0a30*/  SEL R23, R23, 0xffff, P1 ;  /* 0x0000ffff17177807 */ /* 0x000fc40000800000 */
[----:B------:R-:W-:Y:S02]  /*0a40*/  SEL R24, R25, 0xffff, P0 ;  /* 0x0000ffff19187807 */ /* 0x000fe40000000000 */
[----:B------:R-:W4:Y:S02]  /*0a50*/  LDG.E R25, desc[UR36][R12.64+0x50] ;  /* 0x000050240c197981 */ /* 0x000f24000c1e1900 */
[----:B------:R-:W-:Y:S02]  /*0a60*/  LOP3.LUT R24, R23, R21, R24, 0x80, !PT ;  /* 0x0000001517187212 */ /* 0x000fe400078e8018 */
[----:B------:R-:W4:Y:S04]  /*0a70*/  LDG.E R21, desc[UR36][R12.64+0x2c] ;  /* 0x00002c240c157981 */ /* 0x000f28000c1e1900 */
[----:B------:R-:W4:Y:S01]  /*0a80*/  LDG.E R23, desc[UR36][R12.64+0x48] ;  /* 0x000048240c177981 */ /* 0x000f22000c1e1900 */
[C---:B-----5:R-:W-:Y:S01]  /*0a90*/  ISETP.GT.AND P1, PT, R11.reuse, RZ, PT ;  /* 0x000000ff0b00720c */ /* 0x060fe20003f24270 */
[----:B------:R-:W-:-:S05]  /*0aa0*/  VIADD R11, R11, 0xffffffff ;  /* 0xffffffff0b0b7836 */ /* 0x000fca0000000000 */
[----:B------:R-:W-:-:S04]  /*0ab0*/  SHF.L.U32 R11, R18, R11, RZ ;  /* 0x0000000b120b7219 */ /* 0x000fc800000006ff */
[----:B------:R-:W-:-:S04]  /*0ac0*/  LOP3.LUT R11, RZ, R11, RZ, 0x33, !PT ;  /* 0x0000000bff0b7212 */ /* 0x000fc800078e33ff */
[----:B------:R-:W-:Y:S01]  /*0ad0*/  SEL R11, R11, 0xffff, P1 ;  /* 0x0000ffff0b0b7807 */ /* 0x000fe20000800000 */
[C---:B--2---:R-:W-:Y:S01]  /*0ae0*/  VIADD R27, R10.reuse, 0xffffffff ;  /* 0xffffffff0a1b7836 */ /* 0x044fe20000000000 */
[----:B------:R-:W-:-:S04]  /*0af0*/  ISETP.GT.AND P0, PT, R10, RZ, PT ;  /* 0x000000ff0a00720c */ /* 0x000fc80003f04270 */
[----:B------:R-:W-:-:S04]  /*0b00*/  SHF.L.U32 R27, R18, R27, RZ ;  /* 0x0000001b121b7219 */ /* 0x000fc800000006ff */
[----:B------:R-:W-:Y:S01]  /*0b10*/  LOP3.LUT R27, RZ, R27, RZ, 0x33, !PT ;  /* 0x0000001bff1b7212 */ /* 0x000fe200078e33ff */
[C---:B---3--:R-:W-:Y:S01]  /*0b20*/  VIADD R29, R20.reuse, 0xffffffff ;  /* 0xffffffff141d7836 */ /* 0x048fe20000000000 */
[----:B------:R-:W-:Y:S02]  /*0b30*/  ISETP.GT.AND P3, PT, R20, RZ, PT ;  /* 0x000000ff1400720c */ /* 0x000fe40003f64270 */
[C---:B----4-:R-:W-:Y:S02]  /*0b40*/  ISETP.GT.AND P2, PT, R19.reuse, RZ, PT ;  /* 0x000000ff1300720c */ /* 0x050fe40003f44270 */
[----:B------:R-:W-:Y:S01]  /*0b50*/  SHF.L.U32 R29, R18, R29, RZ ;  /* 0x0000001d121d7219 */ /* 0x000fe200000006ff */
[----:B------:R-:W-:Y:S01]  /*0b60*/  VIADD R19, R19, 0xffffffff ;  /* 0xffffffff13137836 */ /* 0x000fe20000000000 */
[----:B------:R-:W-:Y:S02]  /*0b70*/  SEL R27, R27, 0xffff, P0 ;  /* 0x0000ffff1b1b7807 */ /* 0x000fe40000000000 */
[----:B------:R-:W-:-:S02]  /*0b80*/  LOP3.LUT R29, RZ, R29, RZ, 0x33, !PT ;  /* 0x0000001dff1d7212 */ /* 0x000fc400078e33ff */
[----:B------:R-:W-:Y:S02]  /*0b90*/  SHF.L.U32 R19, R18, R19, RZ ;  /* 0x0000001312137219 */ /* 0x000fe400000006ff */
[C---:B------:R-:W-:Y:S01]  /*0ba0*/  ISETP.GT.AND P0, PT, R21.reuse, RZ, PT ;  /* 0x000000ff1500720c */ /* 0x040fe20003f04270 */
[----:B------:R-:W-:Y:S01]  /*0bb0*/  VIADD R21, R21, 0xffffffff ;  /* 0xffffffff15157836 */ /* 0x000fe20000000000 */
[C---:B------:R-:W-:Y:S01]  /*0bc0*/  ISETP.GT.AND P1, PT, R23.reuse, RZ, PT ;  /* 0x000000ff1700720c */ /* 0x040fe20003f24270 */
[----:B------:R-:W-:Y:S01]  /*0bd0*/  VIADD R23, R23, 0xffffffff ;  /* 0xffffffff17177836 */ /* 0x000fe20000000000 */
[----:B------:R-:W-:Y:S02]  /*0be0*/  SEL R29, R29, 0xffff, P3 ;  /* 0x0000ffff1d1d7807 */ /* 0x000fe40001800000 */
[----:B------:R-:W-:Y:S01]  /*0bf0*/  LOP3.LUT R10, R11, R27, R24, 0x80, !PT ;  /* 0x0000001b0b0a7212 */ /* 0x000fe200078e8018 */
[----:B------:R-:W-:Y:S01]  /*0c00*/  VIADD R11, R22, 0xffffffff ;  /* 0xffffffff160b7836 */ /* 0x000fe20000000000 */
[C---:B------:R-:W-:Y:S01]  /*0c10*/  ISETP.GT.AND P3, PT, R25.reuse, RZ, PT ;  /* 0x000000ff1900720c */ /* 0x040fe20003f64270 */
[----:B------:R-:W-:Y:S01]  /*0c20*/  VIADD R25, R25, 0xffffffff ;  /* 0xffffffff19197836 */ /* 0x000fe20000000000 */
[----:B------:R-:W-:-:S02]  /*0c30*/  LOP3.LUT R19, RZ, R19, RZ, 0x33, !PT ;  /* 0x00000013ff137212 */ /* 0x000fc400078e33ff */
[C---:B------:R-:W-:Y:S02]  /*0c40*/  SHF.L.U32 R21, R18.reuse, R21, RZ ;  /* 0x0000001512157219 */ /* 0x040fe400000006ff */
[C---:B------:R-:W-:Y:S02]  /*0c50*/  SHF.L.U32 R23, R18.reuse, R23, RZ ;  /* 0x0000001712177219 */ /* 0x040fe400000006ff */
[----:B------:R-:W-:Y:S02]  /*0c60*/  SEL R19, R19, 0xffff, P2 ;  /* 0x0000ffff13137807 */ /* 0x000fe40001000000 */
[C---:B------:R-:W-:Y:S02]  /*0c70*/  SHF.L.U32 R11, R18.reuse, R11, RZ ;  /* 0x0000000b120b7219 */ /* 0x040fe400000006ff */
[----:B------:R-:W-:Y:S02]  /*0c80*/  SHF.L.U32 R25, R18, R25, RZ ;  /* 0x0000001912197219 */ /* 0x000fe400000006ff */
[----:B------:R-:W-:-:S02]  /*0c90*/  LOP3.LUT R21, RZ, R21, RZ, 0x33, !PT ;  /* 0x00000015ff157212 */ /* 0x000fc400078e33ff */
[----:B------:R-:W-:Y:S02]  /*0ca0*/  LOP3.LUT R23, RZ, R23, RZ, 0x33, !PT ;  /* 0x00000017ff177212 */ /* 0x000fe400078e33ff */
[----:B------:R-:W-:Y:S02]  /*0cb0*/  LOP3.LUT R10, R29, R19, R10, 0x80, !PT ;  /* 0x000000131d0a7212 */ /* 0x000fe400078e800a */
[----:B------:R-:W-:Y:S02]  /*0cc0*/  ISETP.GT.AND P2, PT, R22, RZ, PT ;  /* 0x000000ff1600720c */ /* 0x000fe40003f44270 */
[----:B------:R-:W-:Y:S02]  /*0cd0*/  LOP3.LUT R11, RZ, R11, RZ, 0x33, !PT ;  /* 0x0000000bff0b7212 */ /* 0x000fe400078e33ff */
[----:B------:R-:W-:Y:S02]  /*0ce0*/  LOP3.LUT R25, RZ, R25, RZ, 0x33, !PT ;  /* 0x00000019ff197212 */ /* 0x000fe400078e33ff */
[----:B------:R-:W-:-:S02]  /*0cf0*/  SEL R21, R21, 0xffff, P0 ;  /* 0x0000ffff15157807 */ /* 0x000fc40000000000 */
[----:B------:R-:W-:Y:S02]  /*0d00*/  SEL R23, R23, 0xffff, P1 ;  /* 0x0000ffff17177807 */ /* 0x000fe40000800000 */
[----:B------:R-:W-:Y:S02]  /*0d10*/  SEL R11, R11, 0xffff, P2 ;  /* 0x0000ffff0b0b7807 */ /* 0x000fe40001000000 */
[----:B------:R-:W-:Y:S02]  /*0d20*/  SEL R25, R25, 0xffff, P3 ;  /* 0x0000ffff19197807 */ /* 0x000fe40001800000 */
[----:B------:R-:W-:-:S04]  /*0d30*/  LOP3.LUT R10, R23, R21, R10, 0x80, !PT ;  /* 0x00000015170a7212 */ /* 0x000fc800078e800a */
[----:B------:R-:W-:-:S04]  /*0d40*/  LOP3.LUT R10, R25, R11, R10, 0x80, !PT ;  /* 0x0000000b190a7212 */ /* 0x000fc800078e800a */
[----:B------:R-:W0:Y:S01]  /*0d50*/  POPC R11, R10 ;  /* 0x0000000a000b7309 */ /* 0x000e220000000000 */
[----:B------:R-:W-:Y:S02]  /*0d60*/  PRMT R12, R10, 0x9910, RZ ;  /* 0x000099100a0c7816 */ /* 0x000fe400000000ff */
[----:B0-----:R-:W-:-:S04]  /*0d70*/  ISETP.GT.AND P0, PT, R16, R11, PT ;  /* 0x0000000b1000720c */ /* 0x001fc80003f04270 */
[----:B------:R-:W-:-:S04]  /*0d80*/  ISETP.NE.AND P0, PT, R12, RZ, P0 ;  /* 0x000000ff0c00720c */ /* 0x000fc80000705270 */
[----:B------:R-:W-:Y:S02]  /*0d90*/  SEL R16, R11, R16, P0 ;  /* 0x000000100b107207 */ /* 0x000fe40000000000 */
[----:B------:R-:W-:Y:S02]  /*0da0*/  SEL R3, R17, R3, P0 ;  /* 0x0000000311037207 */ /* 0x000fe40000000000 */
[----:B------:R-:W-:-:S07]  /*0db0*/  SEL R2, R15, R2, P0 ;  /* 0x000000020f027207 */ /* 0x000fce0000000000 */
.L_x_1:
[----:B------:R-:W-:Y:S05]  /*0dc0*/  BSYNC.RECONVERGENT B0 ;  /* 0x0000000000007941 */ /* 0x000fea0003800200 */
.L_x_0:
[----:B------:R-:W-:-:S05]  /*0dd0*/  VIADD R17, R17, 0x1 ;  /* 0x0000000111117836 */ /* 0x000fca0000000000 */
[----:B------:R-:W-:-:S13]  /*0de0*/  ISETP.NE.AND P0, PT, R17, 0x9, PT ;  /* 0x000000091100780c */ /* 0x000fda0003f05270 */
[----:B------:R-:W-:Y:S05]  /*0df0*/  @P0 BRA `(.L_x_2) ;  /* 0xfffffff000e80947 */ /* 0x000fea000383ffff */
[----:B------:R-:W-:-:S05]  /*0e00*/  VIADD R15, R15, 0x1 ;  /* 0x000000010f0f7836 */ /* 0x000fca0000000000 */
[----:B------:R-:W-:-:S13]  /*0e10*/  ISETP.NE.AND P0, PT, R15, 0x9, PT ;  /* 0x000000090f00780c */ /* 0x000fda0003f05270 */
[----:B------:R-:W-:Y:S05]  /*0e20*/  @P0 BRA `(.L_x_3) ;  /* 0xfffffff000c80947 */ /* 0x000fea000383ffff */
[----:B------:R-:W-:-:S04]  /*0e30*/  ISETP.NE.AND P0, PT, R3, -0x1, PT ;  /* 0xffffffff0300780c */ /* 0x000fc80003f05270 */
[----:B------:R-:W-:-:S13]  /*0e40*/  ISETP.EQ.OR P0, PT, R2, -0x1, !P0 ;  /* 0xffffffff0200780c */ /* 0x000fda0004702670 */
[----:B------:R-:W-:Y:S05]  /*0e50*/  @P0 BRA `(.L_x_4) ;  /* 0x0000001000e40947 */ /* 0x000fea0003800000 */
[----:B------:R0:W-:Y:S01]  /*0e60*/  STL.64 [R1], R2 ;  /* 0x0000000201007387 */ /* 0x0001e20000100a00 */
[----:B------:R-:W-:Y:S01]  /*0e70*/  BSSY.RECONVERGENT B7, `(.L_x_5) ;  /* 0x000014b000077945 */ /* 0x000fe20003800200 */
[----:B------:R-:W-:-:S07]  /*0e80*/  IMAD.MOV.U32 R4, RZ, RZ, RZ ;  /* 0x000000ffff047224 */ /* 0x000fce00078e00ff */
.L_x_21:
[----:B0-----:R-:W-:-:S05]  /*0e90*/  IMAD R5, R4, 0x8, R1 ;  /* 0x0000000804057824 */ /* 0x001fca00078e0201 */
[----:B------:R-:W0:Y:S02]  /*0ea0*/  LDL.64 R12, [R5] ;  /* 0x00000000050c7983 */ /* 0x000e240000100a00 */
[----:B0-----:R-:W-:-:S04]  /*0eb0*/  IMAD R2, R12, 0x9, RZ ;  /* 0x000000090c027824 */ /* 0x001fc800078e02ff */
[----:B-1----:R-:W-:-:S04]  /*0ec0*/  IMAD.IADD R11, R13, 0x1, R2 ;  /* 0x000000010d0b7824 */ /* 0x002fc800078e0202 */
[----:B------:R-:W-:-:S05]  /*0ed0*/  IMAD.WIDE R10, R11, 0x4, R8 ;  /* 0x000000040b0a7825 */ /* 0x000fca00078e0208 */
[----:B------:R-:W2:Y:S01]  /*0ee0*/  LDG.E R19, desc[UR36][R10.64] ;  /* 0x000000240a137981 */ /* 0x000ea2000c1e1900 */
[----:B------:R-:W-:Y:S01]  /*0ef0*/  BSSY.RECONVERGENT B6, `(.L_x_6) ;  /* 0x0000140000067945 */ /* 0x000fe20003800200 */
[----:B--2---:R-:W-:-:S13]  /*0f00*/  ISETP.GT.AND P0, PT, R19, 0x8, PT ;  /* 0x000000081300780c */ /* 0x004fda0003f04270 */
[----:B------:R-:W-:Y:S05]  /*0f10*/  @P0 BRA `(.L_x_7) ;  /* 0x0000001000ec0947 */ /* 0x000fea0003800000 */
[----:B------:R-:W-:-:S05]  /*0f20*/  IMAD.WIDE R2, R2, 0x4, R8 ;  /* 0x0000000402027825 */ /* 0x000fca00078e0208 */
[----:B------:R0:W5:Y:S01]  /*0f30*/  LDG.E R16, desc[UR36][R2.64] ;  /* 0x0000002402107981 */ /* 0x000162000c1e1900 */
[----:B------:R-:W-:-:S04]  /*0f40*/  IMAD.HI R14, R13, 0x55555556, RZ ;  /* 0x555555560d0e7827 */ /* 0x000fc800078e02ff */
[----:B------:R-:W-:Y:S01]  /*0f50*/  IMAD.HI R12, R12, 0x55555556, RZ ;  /* 0x555555560c0c7827 */ /* 0x000fe200078e02ff */
[----:B------:R-:W-:-:S04]  /*0f60*/  LEA.HI R17, R14, R14, RZ, 0x1 ;  /* 0x0000000e0e117211 */ /* 0x000fc800078f08ff */
[----:B------:R-:W-:Y:S01]  /*0f70*/  LEA.HI R18, R12, R12, RZ, 0x1 ;  /* 0x0000000c0c127211 */ /* 0x000fe200078f08ff */
[----:B------:R-:W-:Y:S02]  /*0f80*/  IMAD R17, R17, 0x3, RZ ;  /* 0x0000000311117824 */ /* 0x000fe400078e02ff */
[----:B------:R-:W-:-:S04]  /*0f90*/  IMAD.WIDE R12, R13, 0x4, R8 ;  /* 0x000000040d0c7825 */ /* 0x000fc800078e0208 */
[----:B------:R-:W-:Y:S02]  /*0fa0*/  IMAD R18, R18, 0x3, RZ ;  /* 0x0000000312127824 */ /* 0x000fe400078e02ff */
[----:B------:R-:W-:Y:S02]  /*0fb0*/  VIADD R20, R17, 0x2 ;  /* 0x0000000211147836 */ /* 0x000fe40000000000 */
[----:B0-----:R-:W-:-:S07]  /*0fc0*/  VIADD R21, R18, 0x2 ;  /* 0x0000000212157836 */ /* 0x001fce0000000000 */
.L_x_20:
[----:B------:R-:W-:Y:S01]  /*0fd0*/  VIADD R19, R19, 0x1 ;  /* 0x0000000113137836 */ /* 0x000fe20000000000 */
[----:B------:R-:W-:Y:S04]  /*0fe0*/  BSSY.RELIABLE B0, `(.L_x_8) ;  /* 0x000012c000007945 */ /* 0x000fe80003800100 */
[----:B-----5:R-:W-:-:S13]  /*0ff0*/  ISETP.NE.AND P0, PT, R16, R19, PT ;  /* 0x000000131000720c */ /* 0x020fda0003f05270 */
[----:B------:R-:W-:Y:S05]  /*1000*/  @!P0 BRA `(.L_x_9) ;  /* 0x0000001000a48947 */ /* 0x000fea0003800000 */
[----:B------:R-:W2:Y:S02]  /*1010*/  LDG.E R14, desc[UR36][R2.64+0x4] ;  /* 0x00000424020e7981 */ /* 0x000ea4000c1e1900 */
[----:B--2---:R-:W-:-:S13]  /*1020*/  ISETP.NE.AND P0, PT, R14, R19, PT ;  /* 0x000000130e00720c */ /* 0x004fda0003f05270 */
        /* <DEDUP_REMOVED lines=49> */
[----:B------:R-:W-:-:S07]  /*1340*/  IMAD.MOV.U32 R22, RZ, RZ, R18 ;  /* 0x000000ffff167224 */ /* 0x000fce00078e0012 */
.L_x_11:
[--C-:B------:R-:W-:Y:S02]  /*1350*/  IMAD R23, R22, 0x9, R17.reuse ;  /* 0x0000000916177824 */ /* 0x100fe400078e0211 */
[----:B------:R-:W-:-:S07]  /*1360*/  IMAD.MOV.U32 R25, RZ, RZ, R17 ;  /* 0x000000ffff197224 */ /* 0x000fce00078e0011 */
.L_x_10:
[----:B------:R-:W-:-:S06]  /*1370*/  IMAD.WIDE R14, R23, 0x4, R8 ;  /* 0x00000004170e7825 */ /* 0x000fcc00078e0208 */
[----:B------:R-:W2:Y:S02]  /*1380*/  LDG.E R14, desc[UR36][R14.64] ;  /* 0x000000240e0e7981 */ /* 0x000ea4000c1e1900 */
[----:B--2---:R-:W-:-:S13]  /*1390*/  ISETP.NE.AND P0, PT, R14, R19, PT ;  /* 0x000000130e00720c */ /* 0x004fda0003f05270 */
[----:B------:R-:W-:Y:S05]  /*13a0*/  @!P0 BRA `(.L_x_9) ;  /* 0x0000000c00bc8947 */ /* 0x000fea0003800000 */
[C---:B------:R-:W-:Y:S01]  /*13b0*/  ISETP.GE.AND P0, PT, R25.reuse, R20, PT ;  /* 0x000000141900720c */ /* 0x040fe20003f06270 */
[----:B------:R-:W-:Y:S02]  /*13c0*/  VIADD R25, R25, 0x1 ;  /* 0x0000000119197836 */ /* 0x000fe40000000000 */
[----:B------:R-:W-:-:S10]  /*13d0*/  VIADD R23, R23, 0x1 ;  /* 0x0000000117177836 */ /* 0x000fd40000000000 */
[----:B------:R-:W-:Y:S05]  /*13e0*/  @!P0 BRA `(.L_x_10) ;  /* 0xfffffffc00e08947 */ /* 0x000fea000383ffff */
[C---:B------:R-:W-:Y:S01]  /*13f0*/  ISETP.GE.AND P0, PT, R22.reuse, R21, PT ;  /* 0x000000151600720c */ /* 0x040fe20003f06270 */
[----:B------:R-:W-:-:S12]  /*1400*/  VIADD R22, R22, 0x1 ;  /* 0x0000000116167836 */ /* 0x000fd80000000000 */
[----:B------:R-:W-:Y:S05]  /*1410*/  @P0 BREAK.RELIABLE B0 ;  /* 0x0000000000000942 */ /* 0x000fea0003800100 */
[----:B------:R-:W-:Y:S05]  /*1420*/  @!P0 BRA `(.L_x_11) ;  /* 0xfffffffc00c88947 */ /* 0x000fea000383ffff */
[----:B------:R0:W-:Y:S01]  /*1430*/  STG.E desc[UR36][R10.64], R19 ;  /* 0x000000130a007986 */ /* 0x0001e2000c101924 */
[----:B------:R-:W-:Y:S01]  /*1440*/  BSSY.RECONVERGENT B1, `(.L_x_12) ;  /* 0x00000d5000017945 */ /* 0x000fe20003800200 */
[----:B------:R-:W-:Y:S02]  /*1450*/  IMAD.MOV.U32 R17, RZ, RZ, RZ ;  /* 0x000000ffff117224 */ /* 0x000fe400078e00ff */
[----:B------:R-:W-:Y:S02]  /*1460*/  IMAD.MOV.U32 R18, RZ, RZ, 0xa ;  /* 0x0000000aff127424 */ /* 0x000fe400078e00ff */
[----:B------:R-:W-:Y:S02]  /*1470*/  IMAD.MOV.U32 R2, RZ, RZ, -0x1 ;  /* 0xffffffffff027424 */ /* 0x000fe400078e00ff */
[----:B------:R-:W-:-:S07]  /*1480*/  IMAD.MOV.U32 R3, RZ, RZ, -0x1 ;  /* 0xffffffffff037424 */ /* 0x000fce00078e00ff */
.L_x_17:
[C---:B------:R-:W-:Y:S01]  /*1490*/  IMAD.HI.U32 R16, R17.reuse, -0x55555555, RZ ;  /* 0xaaaaaaab11107827 */ /* 0x040fe200078e00ff */
[----:B------:R-:W-:Y:S03]  /*14a0*/  BSSY.RECONVERGENT B2, `(.L_x_13) ;  /* 0x00000cb000027945 */ /* 0x000fe60003800200 */
[----:B0-----:R-:W-:Y:S01]  /*14b0*/  IMAD R11, R17, 0x9, RZ ;  /* 0x00000009110b7824 */ /* 0x001fe200078e02ff */
[----:B------:R-:W-:Y:S01]  /*14c0*/  SHF.R.U32.HI R16, RZ, 0x1, R16 ;  /* 0x00000001ff107819 */ /* 0x000fe20000011610 */
[----:B------:R-:W-:Y:S02]  /*14d0*/  IMAD.MOV.U32 R19, RZ, RZ, RZ ;  /* 0x000000ffff137224 */ /* 0x000fe400078e00ff */
[----:B------:R-:W-:-:S07]  /*14e0*/  IMAD.WIDE.U32 R10, R11, 0x4, R8 ;  /* 0x000000040b0a7825 */ /* 0x000fce00078e0008 */
.L_x_16:
        /* <DEDUP_REMOVED lines=11> */
[----:B------:R-:W5:Y:S04]  /*15a0*/  LDG.E R22, desc[UR36][R10.64+0x14] ;  /* 0x000014240a167981 */ /* 0x000f68000c1e1900 */
[----:B------:R-:W5:Y:S04]  /*15b0*/  LDG.E R15, desc[UR36][R10.64+0x1c] ;  /* 0x00001c240a0f7981 */ /* 0x000f68000c1e1900 */
[----:B------:R-:W5:Y:S01]  /*15c0*/  LDG.E R14, desc[UR36][R10.64+0x20] ;  /* 0x000020240a0e7981 */ /* 0x000f62000c1e1900 */
[C---:B--2---:R-:W-:Y:S01]  /*15d0*/  ISETP.GT.AND P0, PT, R20.reuse, RZ, PT ;  /* 0x000000ff1400720c */ /* 0x044fe20003f04270 */
[----:B------:R-:W-:-:S02]  /*15e0*/  VIADD R23, R20, 0xffffffff ;  /* 0xffffffff14177836 */ /* 0x000fc40000000000 */
[----:B------:R-:W-:Y:S02]  /*15f0*/  IMAD.MOV.U32 R20, RZ, RZ, 0x1 ;  /* 0x00000001ff147424 */ /* 0x000fe400078e00ff */
[----:B---3--:R-:W-:Y:S02]  /*1600*/  VIADD R25, R24, 0xffffffff ;  /* 0xffffffff18197836 */ /* 0x008fe40000000000 */
[----:B----4-:R-:W-:Y:S01]  /*1610*/  VIADD R27, R26, 0xffffffff ;  /* 0xffffffff1a1b7836 */ /* 0x010fe20000000000 */
[C---:B------:R-:W-:Y:S02]  /*1620*/  SHF.L.U32 R23, R20.reuse, R23, RZ ;  /* 0x0000001714177219 */ /* 0x040fe400000006ff */
[C---:B------:R-:W-:Y:S02]  /*1630*/  SHF.L.U32 R25, R20.reuse, R25, RZ ;  /* 0x0000001914197219 */ /* 0x040fe400000006ff */
[----:B------:R-:W-:Y:S02]  /*1640*/  SHF.L.U32 R27, R20, R27, RZ ;  /* 0x0000001b141b7219 */ /* 0x000fe400000006ff */
[----:B------:R-:W-:-:S02]  /*1650*/  ISETP.GT.AND P1, PT, R24, RZ, PT ;  /* 0x000000ff1800720c */ /* 0x000fc40003f24270 */
[----:B------:R-:W-:Y:S02]  /*1660*/  ISETP.GT.AND P2, PT, R26, RZ, PT ;  /* 0x000000ff1a00720c */ /* 0x000fe40003f44270 */
[----:B------:R-:W-:Y:S02]  /*1670*/  LOP3.LUT R23, R23, 0x1ff, RZ, 0xc, !PT ;  /* 0x000001ff17177812 */ /* 0x000fe400078e0cff */
[----:B------:R-:W-:Y:S02]  /*1680*/  LOP3.LUT R25, RZ, R25, RZ, 0x33, !PT ;  /* 0x00000019ff197212 */ /* 0x000fe400078e33ff */
[----:B------:R-:W-:Y:S02]  /*1690*/  LOP3.LUT R27, RZ, R27, RZ, 0x33, !PT ;  /* 0x0000001bff1b7212 */ /* 0x000fe400078e33ff */
[----:B------:R-:W-:Y:S02]  /*16a0*/  SEL R23, R23, 0x1ff, P0 ;  /* 0x000001ff17177807 */ /* 0x000fe40000000000 */
[----:B------:R-:W-:-:S02]  /*16b0*/  SEL R24, R25, 0xffff, P1 ;  /* 0x0000ffff19187807 */ /* 0x000fc40000800000 */
[----:B------:R-:W-:Y:S01]  /*16c0*/  SEL R27, R27, 0xffff, P2 ;  /* 0x0000ffff1b1b7807 */ /* 0x000fe20001000000 */
[----:B-----5:R-:W-:-:S03]  /*16d0*/  VIADD R25, R12, 0xffffffff ;  /* 0xffffffff0c197836 */ /* 0x020fc60000000000 */
[----:B------:R-:W-:Y:S01]  /*16e0*/  LOP3.LUT R23, R27, R23, R24, 0x80, !PT ;  /* 0x000000171b177212 */ /* 0x000fe200078e8018 */
[----:B------:R-:W-:Y:S01]  /*16f0*/  VIADD R27, R13, 0xffffffff ;  /* 0xffffffff0d1b7836 */ /* 0x000fe20000000000 */
[----:B------:R-:W-:-:S04]  /*1700*/  SHF.L.U32 R25, R20, R25, RZ ;  /* 0x0000001914197219 */ /* 0x000fc800000006ff */
[----:B------:R-:W-:Y:S02]  /*1710*/  SHF.L.U32 R27, R20, R27, RZ ;  /* 0x0000001b141b7219 */ /* 0x000fe400000006ff */
[----:B------:R-:W-:Y:S02]  /*1720*/  ISETP.GT.AND P0, PT, R12, RZ, PT ;  /* 0x000000ff0c00720c */ /* 0x000fe40003f04270 */
[----:B------:R-:W-:Y:S02]  /*1730*/  LOP3.LUT R25, RZ, R25, RZ, 0x33, !PT ;  /* 0x00000019ff197212 */ /* 0x000fe400078e33ff */
[----:B------:R-:W-:Y:S02]  /*1740*/  ISETP.GT.AND P1, PT, R13, RZ, PT ;  /* 0x000000ff0d00720c */ /* 0x000fe40003f24270 */
[----:B------:R-:W-:Y:S02]  /*1750*/  LOP3.LUT R27, RZ, R27, RZ, 0x33, !PT ;  /* 0x0000001bff1b7212 */ /* 0x000fe400078e33ff */
[----:B------:R-:W-:-:S02]  /*1760*/  SEL R12, R25, 0xffff, P0 ;  /* 0x0000ffff190c7807 */ /* 0x000fc40000000000 */
[----:B------:R-:W-:-:S04]  /*1770*/  SEL R25, R27, 0xffff, P1 ;  /* 0x0000ffff1b197807 */ /* 0x000fc80000800000 */
[----:B------:R-:W-:Y:S01]  /*1780*/  LOP3.LUT R25, R25, R23, R12, 0x80, !PT ;  /* 0x0000001719197212 */ /* 0x000fe200078e800c */
[----:B------:R-:W-:Y:S01]  /*1790*/  IMAD.WIDE.U32 R12, R19, 0x4, R8 ;  /* 0x00000004130c7825 */ /* 0x000fe200078e0008 */
[----:B------:R-:W-:-:S03]  /*17a0*/  ISETP.GT.AND P1, PT, R21, RZ, PT ;  /* 0x000000ff1500720c */ /* 0x000fc60003f24270 */
[----:B------:R-:W-:Y:S01]  /*17b0*/  VIADD R27, R22, 0xffffffff ;  /* 0xffffffff161b7836 */ /* 0x000fe20000000000 */
[----:B------:R-:W2:Y:S01]  /*17c0*/  LDG.E R23, desc[UR36][R12.64] ;  /* 0x000000240c177981 */ /* 0x000ea2000c1e1900 */
[----:B------:R-:W-:-:S03]  /*17d0*/  VIADD R21, R21, 0xffffffff ;  /* 0xffffffff15157836 */ /* 0x000fc60000000000 */
[----:B------:R-:W3:Y:S01]  /*17e0*/  LDG.E R24, desc[UR36][R12.64+0x24] ;  /* 0x000024240c187981 */ /* 0x000ee2000c1e1900 */
[C---:B------:R-:W-:Y:S02]  /*17f0*/  SHF.L.U32 R27, R20.reuse, R27, RZ ;  /* 0x0000001b141b7219 */ /* 0x040fe400000006ff */
[----:B------:R-:W-:Y:S01]  /*1800*/  SHF.L.U32 R21, R20, R21, RZ ;  /* 0x0000001514157219 */ /* 0x000fe200000006ff */
[----:B------:R-:W4:Y:S01]  /*1810*/  LDG.E R26, desc[UR36][R12.64+0x48] ;  /* 0x000048240c1a7981 */ /* 0x000f22000c1e1900 */
[----:B------:R-:W-:Y:S02]  /*1820*/  ISETP.GT.AND P0, PT, R22, RZ, PT ;  /* 0x000000ff1600720c */ /* 0x000fe40003f04270 */
[----:B------:R-:W-:Y:S02]  /*1830*/  LOP3.LUT R27, RZ, R27, RZ, 0x33, !PT ;  /* 0x0000001bff1b7212 */ /* 0x000fe400078e33ff */
[----:B------:R-:W-:Y:S02]  /*1840*/  LOP3.LUT R21, RZ, R21, RZ, 0x33, !PT ;  /* 0x00000015ff157212 */ /* 0x000fe400078e33ff */
[----:B------:R-:W-:-:S02]  /*1850*/  SEL R22, R27, 0xffff, P0 ;  /* 0x0000ffff1b167807 */ /* 0x000fc40000000000 */
[----:B------:R-:W-:-:S04]  /*1860*/  SEL R21, R21, 0xffff, P1 ;  /* 0x0000ffff15157807 */ /* 0x000fc80000800000 */
[----:B------:R-:W-:Y:S02]  /*1870*/  LOP3.LUT R21, R21, R25, R22, 0x80, !PT ;  /* 0x0000001915157212 */ /* 0x000fe400078e8016 */
[----:B------:R-:W5:Y:S01]  /*1880*/  LDG.E R25, desc[UR36][R12.64+0x6c] ;  /* 0x00006c240c197981 */ /* 0x000f62000c1e1900 */
[C---:B------:R-:W-:Y:S01]  /*1890*/  ISETP.GT.AND P0, PT, R15.reuse, RZ, PT ;  /* 0x000000ff0f00720c */ /* 0x040fe20003f04270 */
[----:B------:R-:W-:Y:S02]  /*18a0*/  VIADD R15, R15, 0xffffffff ;  /* 0xffffffff0f0f7836 */ /* 0x000fe40000000000 */
[C---:B------:R-:W-:Y:S01]  /*18b0*/  VIADD R27, R14.reuse, 0xffffffff ;  /* 0xffffffff0e1b7836 */ /* 0x040fe20000000000 */
[----:B------:R-:W-:Y:S01]  /*18c0*/  ISETP.GT.AND P1, PT, R14, RZ, PT ;  /* 0x000000ff0e00720c */ /* 0x000fe20003f24270 */
[----:B------:R-:W5:Y:S01]  /*18d0*/  LDG.E R22, desc[UR36][R12.64+0xb4] ;  /* 0x0000b4240c167981 */ /* 0x000f62000c1e1900 */
[C---:B------:R-:W-:Y:S02]  /*18e0*/  SHF.L.U32 R15, R20.reuse, R15, RZ ;  /* 0x0000000f140f7219 */ /* 0x040fe400000006ff */
[----:B------:R-:W-:-:S02]  /*18f0*/  SHF.L.U32 R27, R20, R27, RZ ;  /* 0x0000001b141b7219 */ /* 0x000fc400000006ff */
[----:B------:R-:W-:Y:S02]  /*1900*/  LOP3.LUT R15, RZ, R15, RZ, 0x33, !PT ;  /* 0x0000000fff0f7212 */ /* 0x000fe400078e33ff */
[----:B------:R-:W-:Y:S02]  /*1910*/  LOP3.LUT R27, RZ, R27, RZ, 0x33, !PT ;  /* 0x0000001bff1b7212 */ /* 0x000fe400078e33ff */
[----:B------:R-:W-:Y:S02]  /*1920*/  SEL R14, R15, 0xffff, P0 ;  /* 0x0000ffff0f0e7807 */ /* 0x000fe40000000000 */
[----:B------:R-:W-:-:S04]  /*1930*/  SEL R27, R27, 0xffff, P1 ;  /* 0x0000ffff1b1b7807 */ /* 0x000fc80000800000 */
[----:B------:R-:W-:Y:S02]  /*1940*/  LOP3.LUT R14, R27, R21, R14, 0x80, !PT ;  /* 0x000000151b0e7212 */ /* 0x000fe400078e800e */
[----:B------:R-:W5:Y:S01]  /*1950*/  LDG.E R21, desc[UR36][R12.64+0x90] ;  /* 0x000090240c157981 */ /* 0x000f62000c1e1900 */
[C---:B--2---:R-:W-:Y:S01]  /*1960*/  ISETP.GT.AND P0, PT, R23.reuse, RZ, PT ;  /* 0x000000ff1700720c */ /* 0x044fe20003f04270 */
[----:B------:R-:W-:Y:S02]  /*1970*/  VIADD R23, R23, 0xffffffff ;  /* 0xffffffff17177836 */ /* 0x000fe40000000000 */
[----:B---3--:R-:W-:-:S03]  /*1980*/  VIADD R15, R24, 0xffffffff ;  /* 0xffffffff180f7836 */ /* 0x008fc60000000000 */
[C---:B------:R-:W-:Y:S02]  /*1990*/  SHF.L.U32 R23, R20.reuse, R23, RZ ;  /* 0x0000001714177219 */ /* 0x040fe400000006ff */
[----:B------:R-:W-:Y:S02]  /*19a0*/  SHF.L.U32 R15, R20, R15, RZ ;  /* 0x0000000f140f7219 */ /* 0x000fe400000006ff */
[----:B------:R-:W-:Y:S02]  /*19b0*/  ISETP.GT.AND P1, PT, R24, RZ, PT ;  /* 0x000000ff1800720c */ /* 0x000fe40003f24270 */
[----:B------:R-:W-:Y:S01]  /*19c0*/  LOP3.LUT R23, RZ, R23, RZ, 0x33, !PT ;  /* 0x00000017ff177212 */ /* 0x000fe200078e33ff */
[----:B------:R-:W2:Y:S01]  /*19d0*/  LDG.E R24, desc[UR36][R12.64+0xfc] ;  /* 0x0000fc240c187981 */ /* 0x000ea2000c1e1900 */
[----:B------:R-:W-:Y:S02]  /*19e0*/  LOP3.LUT R15, RZ, R15, RZ, 0x33, !PT ;  /* 0x0000000fff0f7212 */ /* 0x000fe400078e33ff */
[----:B------:R-:W-:-:S02]  /*19f0*/  SEL R23, R23, 0xffff, P0 ;  /* 0x0000ffff17177807 */ /* 0x000fc40000000000 */
[----:B------:R-:W-:-:S04]  /*1a00*/  SEL R15, R15, 0xffff, P1 ;  /* 0x0000ffff0f0f7807 */ /* 0x000fc80000800000 */
[----:B------:R-:W-:Y:S01]  /*1a10*/  LOP3.LUT R14, R15, R14, R23, 0x80, !PT ;  /* 0x0000000e0f0e7212 */ /* 0x000fe200078e8017 */
[----:B----4-:R-:W-:Y:S02]  /*1a20*/  VIADD R15, R26, 0xffffffff ;  /* 0xffffffff1a0f7836 */ /* 0x010fe40000000000 */
[----:B-----5:R-:W-:-:S03]  /*1a30*/  VIADD R23, R25, 0xffffffff ;  /* 0xffffffff19177836 */ /* 0x020fc60000000000 */
[C---:B------:R-:W-:Y:S02]  /*1a40*/  SHF.L.U32 R15, R20.reuse, R15, RZ ;  /* 0x0000000f140f7219 */ /* 0x040fe400000006ff */
[----:B------:R-:W-:Y:S02]  /*1a50*/  SHF.L.U32 R23, R20, R23, RZ ;  /* 0x0000001714177219 */ /* 0x000fe400000006ff */
[----:B------:R-:W-:Y:S02]  /*1a60*/  ISETP.GT.AND P0, PT, R26, RZ, PT ;  /* 0x000000ff1a00720c */ /* 0x000fe40003f04270 */
[----:B------:R-:W-:Y:S02]  /*1a70*/  ISETP.GT.AND P1, PT, R25, RZ, PT ;  /* 0x000000ff1900720c */ /* 0x000fe40003f24270 */
[----:B------:R-:W-:Y:S01]  /*1a80*/  LOP3.LUT R15, RZ, R15, RZ, 0x33, !PT ;  /* 0x0000000fff0f7212 */ /* 0x000fe200078e33ff */
[----:B------:R-:W3:Y:S01]  /*1a90*/  LDG.E R25, desc[UR36][R12.64+0x120] ;  /* 0x000120240c197981 */ /* 0x000ee2000c1e1900 */
[----:B------:R-:W-:-:S02]  /*1aa0*/  LOP3.LUT R23, RZ, R23, RZ, 0x33, !PT ;  /* 0x00000017ff177212 */ /* 0x000fc400078e33ff */
[----:B------:R-:W-:Y:S02]  /*1ab0*/  SEL R15, R15, 0xffff, P0 ;  /* 0x0000ffff0f0f7807 */ /* 0x000fe40000000000 */
[----:B------:R-:W-:-:S04]  /*1ac0*/  SEL R23, R23, 0xffff, P1 ;  /* 0x0000ffff17177807 */ /* 0x000fc80000800000 */
[----:B------:R-:W-:Y:S01]  /*1ad0*/  LOP3.LUT R26, R23, R14, R15, 0x80, !PT ;  /* 0x0000000e171a7212 */ /* 0x000fe200078e800f */
[----:B------:R-:W-:Y:S01]  /*1ae0*/  IMAD.HI.U32 R14, R19, -0x55555555, RZ ;  /* 0xaaaaaaab130e7827 */ /* 0x000fe200078e00ff */
[----:B------:R-:W4:Y:S04]  /*1af0*/  LDG.E R23, desc[UR36][R12.64+0xd8] ;  /* 0x0000d8240c177981 */ /* 0x000f28000c1e1900 */
[----:B------:R-:W-:-:S05]  /*1b00*/  SHF.R.U32.HI R15, RZ, 0x1, R14 ;  /* 0x00000001ff0f7819 */ /* 0x000fca000001160e */
[----:B------:R-:W-:-:S04]  /*1b10*/  IMAD R15, R16, 0x9, R15 ;  /* 0x00000009100f7824 */ /* 0x000fc800078e020f */
[----:B------:R-:W-:-:S04]  /*1b20*/  IMAD R15, R15, 0x3, RZ ;  /* 0x000000030f0f7824 */ /* 0x000fc800078e02ff */
[----:B------:R-:W-:Y:S01]  /*1b30*/  IMAD.WIDE R14, R15, 0x4, R8 ;  /* 0x000000040f0e7825 */ /* 0x000fe200078e0208 */
[----:B------:R-:W-:-:S03]  /*1b40*/  ISETP.GT.AND P0, PT, R21, RZ, PT ;  /* 0x000000ff1500720c */ /* 0x000fc60003f04270 */
[----:B------:R-:W-:Y:S01]  /*1b50*/  VIADD R27, R21, 0xffffffff ;  /* 0xffffffff151b7836 */ /* 0x000fe20000000000 */
[----:B------:R-:W5:Y:S04]  /*1b60*/  LDG.E R13, desc[UR36][R14.64+0x4] ;  /* 0x000004240e0d7981 */ /* 0x000f68000c1e1900 */
[----:B------:R-:W5:Y:S04]  /*1b70*/  LDG.E R21, desc[UR36][R14.64] ;  /* 0x000000240e157981 */ /* 0x000f68000c1e1900 */
[----:B------:R-:W5:Y:S01]  /*1b80*/  LDG.E R12, desc[UR36][R14.64+0x8] ;  /* 0x000008240e0c7981 */ /* 0x000f62000c1e1900 */
[----:B------:R-:W-:Y:S01]  /*1b90*/  VIADD R29, R22, 0xffffffff ;  /* 0xffffffff161d7836 */ /* 0x000fe20000000000 */
[----:B------:R-:W-:-:S04]  /*1ba0*/  SHF.L.U32 R27, R20, R27, RZ ;  /* 0x0000001b141b7219 */ /* 0x000fc800000006ff */
[----:B------:R-:W-:Y:S02]  /*1bb0*/  SHF.L.U32 R29, R20, R29, RZ ;  /* 0x0000001d141d7219 */ /* 0x000fe400000006ff */
[----:B------:R-:W-:Y:S02]  /*1bc0*/  ISETP.GT.AND P1, PT, R22, RZ, PT ;  /* 0x000000ff1600720c */ /* 0x000fe40003f24270 */
[----:B------:R-:W-:Y:S01]  /*1bd0*/  LOP3.LUT R27, RZ, R27, RZ, 0x33, !PT ;  /* 0x0000001bff1b7212 */ /* 0x000fe200078e33ff */
[----:B------:R-:W5:Y:S01]  /*1be0*/  LDG.E R22, desc[UR36][R14.64+0x28] ;  /* 0x000028240e167981 */ /* 0x000f62000c1e1900 */
[----:B------:R-:W-:Y:S02]  /*1bf0*/  LOP3.LUT R29, RZ, R29, RZ, 0x33, !PT ;  /* 0x0000001dff1d7212 */ /* 0x000fe400078e33ff */
[----:B------:R-:W-:Y:S02]  /*1c00*/  SEL R27, R27, 0xffff, P0 ;  /* 0x0000ffff1b1b7807 */ /* 0x000fe40000000000 */
[----:B------:R-:W-:-:S04]  /*1c10*/  SEL R29, R29, 0xffff, P1 ;  /* 0x0000ffff1d1d7807 */ /* 0x000fc80000800000 */
[----:B------:R-:W-:Y:S01]  /*1c20*/  LOP3.LUT R26, R29, R26, R27, 0x80, !PT ;  /* 0x0000001a1d1a7212 */ /* 0x000fe200078e801b */
[C---:B--2---:R-:W-:Y:S01]  /*1c30*/  VIADD R27, R24.reuse, 0xffffffff ;  /* 0xffffffff181b7836 */ /* 0x044fe20000000000 */
[----:B------:R-:W-:Y:S02]  /*1c40*/  ISETP.GT.AND P1, PT, R24, RZ, PT ;  /* 0x000000ff1800720c */ /* 0x000fe40003f24270 */
[----:B------:R-:W2:Y:S02]  /*1c50*/  LDG.E R24, desc[UR36][R14.64+0x50] ;  /* 0x000050240e187981 */ /* 0x000ea4000c1e1900 */
[----:B------:R-:W-:-:S04]  /*1c60*/  SHF.L.U32 R27, R20, R27, RZ ;  /* 0x0000001b141b7219 */ /* 0x000fc800000006ff */
[----:B------:R-:W-:-:S04]  /*1c70*/  LOP3.LUT R27, RZ, R27, RZ, 0x33, !PT ;  /* 0x0000001bff1b7212 */ /* 0x000fc800078e33ff */
[----:B------:R-:W-:Y:S02]  /*1c80*/  SEL R27, R27, 0xffff, P1 ;  /* 0x0000ffff1b1b7807 */ /* 0x000fe40000800000 */
[C---:B----4-:R-:W-:Y:S01]  /*1c90*/  ISETP.GT.AND P0, PT, R23.reuse, RZ, PT ;  /* 0x000000ff1700720c */ /* 0x050fe20003f04270 */
[----:B------:R-:W-:-:S05]  /*1ca0*/  VIADD R23, R23, 0xffffffff ;  /* 0xffffffff17177836 */ /* 0x000fca0000000000 */
[----:B------:R-:W-:-:S04]  /*1cb0*/  SHF.L.U32 R23, R20, R23, RZ ;  /* 0x0000001714177219 */ /* 0x000fc800000006ff */
[----:B------:R-:W-:-:S04]  /*1cc0*/  LOP3.LUT R23, RZ, R23, RZ, 0x33, !PT ;  /* 0x00000017ff177212 */ /* 0x000fc800078e33ff */
[----:B------:R-:W-:Y:S02]  /*1cd0*/  SEL R23, R23, 0xffff, P0 ;  /* 0x0000ffff17177807 */ /* 0x000fe40000000000 */
[C---:B---3--:R-:W-:Y:S01]  /*1ce0*/  ISETP.GT.AND P0, PT, R25.reuse, RZ, PT ;  /* 0x000000ff1900720c */ /* 0x048fe20003f04270 */
[----:B------:R-:W-:Y:S01]  /*1cf0*/  VIADD R25, R25, 0xffffffff ;  /* 0xffffffff19197836 */ /* 0x000fe20000000000 */
[----:B------:R-:W-:Y:S01]  /*1d00*/  LOP3.LUT R26, R27, R26, R23, 0x80, !PT ;  /* 0x0000001a1b1a7212 */ /* 0x000fe200078e8017 */
[----:B-----5:R-:W-:-:S03]  /*1d10*/  VIADD R23, R21, 0xffffffff ;  /* 0xffffffff15177836 */ /* 0x020fc60000000000 */
[C---:B------:R-:W-:Y:S02]  /*1d20*/  SHF.L.U32 R25, R20.reuse, R25, RZ ;  /* 0x0000001914197219 */ /* 0x040fe400000006ff */
[----:B------:R-:W-:Y:S02]  /*1d30*/  SHF.L.U32 R23, R20, R23, RZ ;  /* 0x0000001714177219 */ /* 0x000fe400000006ff */
[----:B------:R-:W-:Y:S02]  /*1d40*/  ISETP.GT.AND P1, PT, R21, RZ, PT ;  /* 0x000000ff1500720c */ /* 0x000fe40003f24270 */
[----:B------:R-:W-:Y:S01]  /*1d50*/  LOP3.LUT R25, RZ, R25, RZ, 0x33, !PT ;  /* 0x00000019ff197212 */ /* 0x000fe200078e33ff */
[----:B------:R-:W3:Y:S01]  /*1d60*/  LDG.E R21, desc[UR36][R14.64+0x24] ;  /* 0x000024240e157981 */ /* 0x000ee2000c1e1900 */
[----:B------:R-:W-:Y:S02]  /*1d70*/  LOP3.LUT R23, RZ, R23, RZ, 0x33, !PT ;  /* 0x00000017ff177212 */ /* 0x000fe400078e33ff */
[----:B------:R-:W-:-:S02]  /*1d80*/  SEL R25, R25, 0xffff, P0 ;  /* 0x0000ffff19197807 */ /* 0x000fc40000000000 */
[----:B------:R-:W-:Y:S02]  /*1d90*/  SEL R23, R23, 0xffff, P1 ;  /* 0x0000ffff17177807 */ /* 0x000fe40000800000 */
[----:B------:R-:W-:Y:S02]  /*1da0*/  ISETP.GT.AND P0, PT, R13, RZ, PT ;  /* 0x000000ff0d00720c */ /* 0x000fe40003f04270 */
[----:B------:R-:W-:Y:S01]  /*1db0*/  LOP3.LUT R26, R23, R26, R25, 0x80, !PT ;  /* 0x0000001a171a7212 */ /* 0x000fe200078e8019 */
[----:B------:R-:W-:Y:S02]  /*1dc0*/  VIADD R23, R12, 0xffffffff ;  /* 0xffffffff0c177836 */ /* 0x000fe40000000000 */
[----:B------:R-:W-:-:S03]  /*1dd0*/  VIADD R13, R13, 0xffffffff ;  /* 0xffffffff0d0d7836 */ /* 0x000fc60000000000 */
[C---:B------:R-:W-:Y:S02]  /*1de0*/  SHF.L.U32 R23, R20.reuse, R23, RZ ;  /* 0x0000001714177219 */ /* 0x040fe400000006ff */
[----:B------:R-:W-:Y:S02]  /*1df0*/  SHF.L.U32 R13, R20, R13, RZ ;  /* 0x0000000d140d7219 */ /* 0x000fe400000006ff */
[----:B------:R-:W-:Y:S02]  /*1e00*/  ISETP.GT.AND P1, PT, R12, RZ, PT ;  /* 0x000000ff0c00720c */ /* 0x000fe40003f24270 */
[----:B------:R-:W-:Y:S01]  /*1e10*/  LOP3.LUT R23, RZ, R23, RZ, 0x33, !PT ;  /* 0x00000017ff177212 */ /* 0x000fe200078e33ff */
[----:B------:R-:W4:Y:S01]  /*1e20*/  LDG.E R12, desc[UR36][R14.64+0x2c] ;  /* 0x00002c240e0c7981 */ /* 0x000f22000c1e1900 */
[----:B------:R-:W-:Y:S02]  /*1e30*/  LOP3.LUT R13, RZ, R13, RZ, 0x33, !PT ;  /* 0x0000000dff0d7212 */ /* 0x000fe400078e33ff */
[----:B------:R-:W-:-:S02]  /*1e40*/  SEL R23, R23, 0xffff, P1 ;  /* 0x0000ffff17177807 */ /* 0x000fc40000800000 */
[----:B------:R-:W-:-:S04]  /*1e50*/  SEL R13, R13, 0xffff, P0 ;  /* 0x0000ffff0d0d7807 */ /* 0x000fc80000000000 */
[----:B------:R-:W-:Y:S02]  /*1e60*/  LOP3.LUT R26, R23, R13, R26, 0x80, !PT ;  /* 0x0000000d171a7212 */ /* 0x000fe400078e801a */
[----:B------:R-:W5:Y:S04]  /*1e70*/  LDG.E R23, desc[UR36][R14.64+0x48] ;  /* 0x000048240e177981 */ /* 0x000f68000c1e1900 */
[----:B------:R4:W5:Y:S01]  /*1e80*/  LDG.E R13, desc[UR36][R14.64+0x4c] ;  /* 0x00004c240e0d7981 */ /* 0x000962000c1e1900 */
[C---:B------:R-:W-:Y:S01]  /*1e90*/  VIADD R25, R22.reuse, 0xffffffff ;  /* 0xffffffff16197836 */ /* 0x040fe20000000000 */
[----:B------:R-:W-:-:S04]  /*1ea0*/  ISETP.GT.AND P1, PT, R22, RZ, PT ;  /* 0x000000ff1600720c */ /* 0x000fc80003f24270 */
[----:B------:R-:W-:-:S04]  /*1eb0*/  SHF.L.U32 R25, R20, R25, RZ ;  /* 0x0000001914197219 */ /* 0x000fc800000006ff */
[----:B------:R-:W-:-:S04]  /*1ec0*/  LOP3.LUT R25, RZ, R25, RZ, 0x33, !PT ;  /* 0x00000019ff197212 */ /* 0x000fc800078e33ff */
[----:B------:R-:W-:Y:S02]  /*1ed0*/  SEL R25, R25, 0xffff, P1 ;  /* 0x0000ffff19197807 */ /* 0x000fe40000800000 */
[----:B--2---:R-:W-:Y:S02]  /*1ee0*/  ISETP.GT.AND P3, PT, R24, RZ, PT ;  /* 0x000000ff1800720c */ /* 0x004fe40003f64270 */
[C---:B---3--:R-:W-:Y:S01]  /*1ef0*/  ISETP.GT.AND P0, PT, R21.reuse, RZ, PT ;  /* 0x000000ff1500720c */ /* 0x048fe20003f04270 */
[----:B------:R-:W-:-:S05]  /*1f00*/  VIADD R21, R21, 0xffffffff ;  /* 0xffffffff15157836 */ /* 0x000fca0000000000 */
[----:B------:R-:W-:-:S04]  /*1f10*/  SHF.L.U32 R21, R20, R21, RZ ;  /* 0x0000001514157219 */ /* 0x000fc800000006ff */
[----:B------:R-:W-:-:S04]  /*1f20*/  LOP3.LUT R21, RZ, R21, RZ, 0x33, !PT ;  /* 0x00000015ff157212 */ /* 0x000fc800078e33ff */
[----:B------:R-:W-:-:S04]  /*1f30*/  SEL R21, R21, 0xffff, P0 ;  /* 0x0000ffff15157807 */ /* 0x000fc80000000000 */
[----:B------:R-:W-:Y:S01]  /*1f40*/  LOP3.LUT R26, R25, R21, R26, 0x80, !PT ;  /* 0x00000015191a7212 */ /* 0x000fe200078e801a */
[----:B----4-:R-:W-:Y:S02]  /*1f50*/  VIADD R15, R12, 0xffffffff ;  /* 0xffffffff0c0f7836 */ /* 0x010fe40000000000 */
[----:B------:R-:W-:-:S03]  /*1f60*/  VIADD R21, R24, 0xffffffff ;  /* 0xffffffff18157836 */ /* 0x000fc60000000000 */
[----:B------:R-:W-:Y:S02]  /*1f70*/  SHF.L.U32 R15, R20, R15, RZ ;  /* 0x0000000f140f7219 */ /* 0x000fe400000006ff */
[C---:B-----5:R-:W-:Y:S01]  /*1f80*/  ISETP.GT.AND P1, PT, R23.reuse, RZ, PT ;  /* 0x000000ff1700720c */ /* 0x060fe20003f24270 */
[----:B------:R-:W-:Y:S01]  /*1f90*/  VIADD R23, R23, 0xffffffff ;  /* 0xffffffff17177836 */ /* 0x000fe20000000000 */
[C---:B------:R-:W-:Y:S01]  /*1fa0*/  ISETP.GT.AND P2, PT, R13.reuse, RZ, PT ;  /* 0x000000ff0d00720c */ /* 0x040fe20003f44270 */
[----:B------:R-:W-:-:S03]  /*1fb0*/  VIADD R13, R13, 0xffffffff ;  /* 0xffffffff0d0d7836 */ /* 0x000fc60000000000 */
[----:B------:R-:W-:Y:S02]  /*1fc0*/  SHF.L.U32 R23, R20, R23, RZ ;  /* 0x0000001714177219 */ /* 0x000fe400000006ff */
[----:B------:R-:W-:Y:S02]  /*1fd0*/  ISETP.GT.AND P0, PT, R12, RZ, PT ;  /* 0x000000ff0c00720c */ /* 0x000fe40003f04270 */
[C---:B------:R-:W-:Y:S02]  /*1fe0*/  SHF.L.U32 R13, R20.reuse, R13, RZ ;  /* 0x0000000d140d7219 */ /* 0x040fe400000006ff */
[----:B------:R-:W-:Y:S02]  /*1ff0*/  SHF.L.U32 R21, R20, R21, RZ ;  /* 0x0000001514157219 */ /* 0x000fe400000006ff */
[----:B------:R-:W-:Y:S02]  /*2000*/  LOP3.LUT R15, RZ, R15, RZ, 0x33, !PT ;  /* 0x0000000fff0f7212 */ /* 0x000fe400078e33ff */
[----:B------:R-:W-:-:S02]  /*2010*/  LOP3.LUT R23, RZ, R23, RZ, 0x33, !PT ;  /* 0x00000017ff177212 */ /* 0x000fc400078e33ff */
[----:B------:R-:W-:Y:S02]  /*2020*/  LOP3.LUT R13, RZ, R13, RZ, 0x33, !PT ;  /* 0x0000000dff0d7212 */ /* 0x000fe400078e33ff */
[----:B------:R-:W-:Y:S02]  /*2030*/  LOP3.LUT R21, RZ, R21, RZ, 0x33, !PT ;  /* 0x00000015ff157212 */ /* 0x000fe400078e33ff */
[----:B------:R-:W-:Y:S02]  /*2040*/  SEL R15, R15, 0xffff, P0 ;  /* 0x0000ffff0f0f7807 */ /* 0x000fe40000000000 */
[----:B------:R-:W-:Y:S02]  /*2050*/  SEL R23, R23, 0xffff, P1 ;  /* 0x0000ffff17177807 */ /* 0x000fe40000800000 */
[----:B------:R-:W-:Y:S02]  /*2060*/  SEL R12, R13, 0xffff, P2 ;  /* 0x0000ffff0d0c7807 */ /* 0x000fe40001000000 */
[----:B------:R-:W-:-:S02]  /*2070*/  SEL R21, R21, 0xffff, P3 ;  /* 0x0000ffff15157807 */ /* 0x000fc40001800000 */
        /* <DEDUP_REMOVED lines=9> */
.L_x_15:
[----:B------:R-:W-:Y:S05]  /*2110*/  BSYNC.RECONVERGENT B3 ;  /* 0x0000000000037941 */ /* 0x000fea0003800200 */
.L_x_14:
[----:B------:R-:W-:-:S05]  /*2120*/  VIADD R19, R19, 0x1 ;  /* 0x0000000113137836 */ /* 0x000fca0000000000 */
[----:B------:R-:W-:-:S13]  /*2130*/  ISETP.NE.AND P0, PT, R19, 0x9, PT ;  /* 0x000000091300780c */ /* 0x000fda0003f05270 */
[----:B------:R-:W-:Y:S05]  /*2140*/  @P0 BRA `(.L_x_16) ;  /* 0xfffffff000e80947 */ /* 0x000fea000383ffff */
[----:B------:R-:W-:Y:S05]  /*2150*/  BSYNC.RECONVERGENT B2 ;  /* 0x0000000000027941 */ /* 0x000fea0003800200 */
.L_x_13:
[----:B------:R-:W-:-:S05]  /*2160*/  VIADD R17, R17, 0x1 ;  /* 0x0000000111117836 */ /* 0x000fca0000000000 */
[----:B------:R-:W-:-:S13]  /*2170*/  ISETP.NE.AND P0, PT, R17, 0x9, PT ;  /* 0x000000091100780c */ /* 0x000fda0003f05270 */
[----:B------:R-:W-:Y:S05]  /*2180*/  @P0 BRA `(.L_x_17) ;  /* 0xfffffff000c00947 */ /* 0x000fea000383ffff */
[----:B------:R-:W-:Y:S05]  /*2190*/  BSYNC.RECONVERGENT B1 ;  /* 0x0000000000017941 */ /* 0x000fea0003800200 */
.L_x_12:
[----:B------:R-:W-:-:S04]  /*21a0*/  ISETP.NE.AND P0, PT, R3, -0x1, PT ;  /* 0xffffffff0300780c */ /* 0x000fc80003f05270 */
[----:B------:R-:W-:-:S13]  /*21b0*/  ISETP.EQ.OR P0, PT, R2, -0x1, !P0 ;  /* 0xffffffff0200780c */ /* 0x000fda0004702670 */
[----:B------:R0:W-:Y:S01]  /*21c0*/  @!P0 STL.64 [R5+0x8], R2 ;  /* 0x0000080205008387 */ /* 0x0001e20000100a00 */
[----:B------:R-:W-:Y:S01]  /*21d0*/  @!P0 VIADD R4, R4, 0x1 ;  /* 0x0000000104048836 */ /* 0x000fe20000000000 */
[----:B------:R-:W-:Y:S06]  /*21e0*/  @!P0 BRA `(.L_x_18) ;  /* 0x0000000000408947 */ /* 0x000fec0003800000 */
.L_x_4:
[----:B0-----:R-:W-:Y:S01]  /*21f0*/  MOV R2, 0x0 ;  /* 0x0000000000027802 */ /* 0x001fe20000000f00 */
[----:B------:R0:W-:Y:S01]  /*2200*/  STL [R1+0x288], R0 ;  /* 0x0002880001007387 */ /* 0x0001e20000100800 */
[----:B------:R-:W1:Y:S01]  /*2210*/  LDCU.64 UR4, c[0x4][0x8] ;  /* 0x01000100ff0477ac */ /* 0x000e620008000a00 */
[----:B------:R-:W-:-:S03]  /*2220*/  IADD3 R6, P0, PT, R6, 0x288, RZ ;  /* 0x0000028806067810 */ /* 0x000fc60007f1e0ff */
[----:B------:R-:W2:Y:S02]  /*2230*/  LDC.64 R2, c[0x4][R2] ;  /* 0x0100000002027b82 */ /* 0x000ea40000000a00 */
[----:B------:R-:W-:Y:S02]  /*2240*/  IMAD.X R7, RZ, RZ, R7, P0 ;  /* 0x000000ffff077224 */ /* 0x000fe400000e0607 */
[----:B-1----:R-:W-:Y:S02]  /*2250*/  IMAD.U32 R4, RZ, RZ, UR4 ;  /* 0x00000004ff047e24 */ /* 0x002fe4000f8e00ff */
[----:B0-----:R-:W-:-:S07]  /*2260*/  IMAD.U32 R5, RZ, RZ, UR5 ;  /* 0x00000005ff057e24 */ /* 0x001fce000f8e00ff */
[----:B------:R-:W-:-:S07]  /*2270*/  LEPC R20, `(.L_x_19) ;  /* 0x000000001014794e */ /* 0x000fce0000000000 */
[----:B--2---:R-:W-:Y:S05]  /*2280*/  CALL.ABS.NOINC R2 ;  /* 0x0000000002007343 */ /* 0x004fea0003c00000 */
.L_x_19:
[----:B------:R-:W-:Y:S05]  /*2290*/  EXIT ;  /* 0x000000000000794d */ /* 0x000fea0003800000 */
.L_x_9:
[----:B------:R-:W-:Y:S05]  /*22a0*/  BSYNC.RELIABLE B0 ;  /* 0x0000000000007941 */ /* 0x000fea0003800100 */
.L_x_8:
[----:B------:R-:W-:-:S13]  /*22b0*/  ISETP.NE.AND P0, PT, R19, 0x9, PT ;  /* 0x000000091300780c */ /* 0x000fda0003f05270 */
[----:B------:R-:W-:Y:S05]  /*22c0*/  @P0 BRA `(.L_x_20) ;  /* 0xffffffec00400947 */ /* 0x000fea000383ffff */
.L_x_7:
[----:B------:R1:W-:Y:S01]  /*22d0*/  STG.E desc[UR36][R10.64], RZ ;  /* 0x000000ff0a007986 */ /* 0x0003e2000c101924 */
[----:B------:R-:W-:-:S07]  /*22e0*/  VIADD R4, R4, 0xffffffff ;  /* 0xffffffff04047836 */ /* 0x000fce0000000000 */
.L_x_18:
[----:B------:R-:W-:Y:S05]  /*22f0*/  BSYNC.RECONVERGENT B6 ;  /* 0x0000000000067941 */ /* 0x000fea0003800200 */
.L_x_6:
[----:B------:R-:W-:-:S13]  /*2300*/  ISETP.GT.AND P0, PT, R4, -0x1, PT ;  /* 0xffffffff0400780c */ /* 0x000fda0003f04270 */
[----:B------:R-:W-:Y:S05]  /*2310*/  @P0 BRA `(.L_x_21) ;  /* 0xffffffe800dc0947 */ /* 0x000fea000383ffff */
[----:B------:R-:W-:Y:S05]  /*2320*/  BSYNC.RECONVERGENT B7 ;  /* 0x0000000000077941 */ /* 0x000fea0003800200 */
.L_x_5:
[----:B0-----:R-:W-:Y:S01]  /*2330*/  MOV R2, 0x0 ;  /* 0x0000000000027802 */ /* 0x001fe20000000f00 */
[----:B------:R0:W-:Y:S01]  /*2340*/  STL [R1+0x288], R0 ;  /* 0x0002880001007387 */ /* 0x0001e20000100800 */
[----:B------:R-:W2:Y:S01]  /*2350*/  LDCU.64 UR4, c[0x4][0x10] ;  /* 0x01000200ff0477ac */ /* 0x000ea20008000a00 */
[----:B------:R-:W-:-:S03]  /*2360*/  IADD3 R6, P0, PT, R6, 0x288, RZ ;  /* 0x0000028806067810 */ /* 0x000fc60007f1e0ff */
[----:B------:R-:W3:Y:S02]  /*2370*/  LDC.64 R2, c[0x4][R2] ;  /* 0x0100000002027b82 */ /* 0x000ee40000000a00 */
[----:B------:R-:W-:Y:S02]  /*2380*/  IMAD.X R7, RZ, RZ, R7, P0 ;  /* 0x000000ffff077224 */ /* 0x000fe400000e0607 */
[----:B--2---:R-:W-:Y:S02]  /*2390*/  IMAD.U32 R4, RZ, RZ, UR4 ;  /* 0x00000004ff047e24 */ /* 0x004fe4000f8e00ff */
[----:B0-----:R-:W-:-:S07]  /*23a0*/  IMAD.U32 R5, RZ, RZ, UR5 ;  /* 0x00000005ff057e24 */ /* 0x001fce000f8e00ff */
[----:B------:R-:W-:-:S07]  /*23b0*/  LEPC R20, `(.L_x_22) ;  /* 0x000000001014794e */ /* 0x000fce0000000000 */
[----:B-1-3--:R-:W-:Y:S05]  /*23c0*/  CALL.ABS.NOINC R2 ;  /* 0x0000000002007343 */ /* 0x00afea0003c00000 */
.L_x_22:
[----:B------:R-:W-:Y:S05]  /*23d0*/  EXIT ;  /* 0x000000000000794d */ /* 0x000fea0003800000 */
.L_x_23:
[----:B------:R-:W-:-:S00]  /*23e0*/  BRA `(.L_x_23) ;  /* 0xfffffffc00fc7947 */ /* 0x000fc0000383ffff */
[----:B------:R-:W-:-:S00]  /*23f0*/  NOP ;  /* 0x0000000000007918 */ /* 0x000fc00000000000 */
        /* <DEDUP_REMOVED lines=8> */
.L_x_24:


//--------------------- .nv.global.init           --------------------------
	.section	.nv.global.init,"aw",@progbits
.nv.global.init:
	.type		$str$1,@object
	.size		$str$1,($str - $str$1)
$str$1:
        /*0000*/ 	.byte	0x50, 0x75, 0x7a, 0x7a, 0x6c, 0x65, 0x20, 0x25, 0x64, 0x20, 0x69, 0x73, 0x20, 0x75, 0x6e, 0x73
        /*0010*/ 	.byte	0x6f, 0x6c, 0x76, 0x61, 0x62, 0x6c, 0x65, 0x2e, 0x0a, 0x00
	.type		$str,@object
	.size		$str,(.L_0 - $str)
$str:
        /*001a*/ 	.byte	0x50, 0x75, 0x7a, 0x7a, 0x6c, 0x65, 0x20, 0x25, 0x64, 0x20, 0x73, 0x6f, 0x6c, 0x76, 0x65, 0x64
        /*002a*/ 	.byte	0x20, 0x73, 0x75, 0x63, 0x63, 0x65, 0x73, 0x73, 0x66, 0x75, 0x6c, 0x6c, 0x79, 0x2e, 0x0a, 0x00
.L_0:


//--------------------- .nv.shared.reserved.0     --------------------------
	.section	.nv.shared.reserved.0,"aw",@nobits
	.weak		__nv_reservedSMEM_offset_0_alias
	.size		__nv_reservedSMEM_offset_0_alias, 0, 64
	.other		__nv_reservedSMEM_offset_0_alias,@"STO_CUDA_RESERVED_SHARED STV_DEFAULT"
__nv_reservedSMEM_offset_0_alias:
	.zero		0
	.zero		64


//--------------------- .nv.constant0._Z13solve_sudokusPii --------------------------
	.section	.nv.constant0._Z13solve_sudokusPii,"a",@progbits
	.sectionflags	@""
	.align	4
.nv.constant0._Z13solve_sudokusPii:
	.zero		908


//--------------------- SYMBOLS --------------------------

	.type		.nv.reservedSmem.offset0,@object
	.size		.nv.reservedSmem.offset0,0x4
	.type		vprintf,@function
